	.target	sm_100a

	.elftype	@"ET_EXEC"


//--------------------- .note.nv.tkinfo           --------------------------
	.section	.note.nv.tkinfo,"",@"SHT_NOTE"
	.sectionflags	@"SHF_NOTE_NV_TKINFO"
	.tkinfo
        /*0018*/ 	.word	0x00000002
        /*0030*/ 	.string	""
        /*0030*/ 	.string	"ptxas"
        /*0030*/ 	.string	"Cuda compilation tools, release 13.0, V13.0.88"
        /*0030*/ 	.string	"Build cuda_13.0.r13.0/compiler.36424714_0"
        /*0030*/ 	.string	"-arch sm_100a -m 64 "



//--------------------- .note.nv.cuinfo           --------------------------
	.section	.note.nv.cuinfo,"",@"SHT_NOTE"
	.sectionflags	@"SHF_NOTE_NV_CUINFO"
        /*0018*/ 	.short	0x0002
        /*001a*/ 	.short	0x0064
        /*001c*/ 	.short	0x0082
	.zero		2


//--------------------- .nv.info                  --------------------------
	.section	.nv.info,"",@"SHT_CUDA_INFO"
	.align	4


	//----- nvinfo : EIATTR_REGCOUNT
	.align		4
        /*0000*/ 	.byte	0x04, 0x2f
        /*0002*/ 	.short	(.L_19 - .L_18)
	.align		4
.L_18:
        /*0004*/ 	.word	index@(_ZN7cutlass13device_kernelINS_4gemm6kernel13GemmUniversalIN4cute5tupleIJiiiiEEENS1_10collective13CollectiveMmaINS1_35MainloopSm100TmaUmmaWarpSpecializedILi4ELi2ELi4ENS5_IJNS4_1CILi1EEESB_SB_EEEEENS5_IJNSA_ILi64EEENSA_ILi128EEENSA_ILi32EEEEEENS_12float_e4m3_tENS5_IJlSB_lEEESI_SJ_NS4_8TiledMMAINS4_8MMA_AtomIJNS4_10MMA_TraitsINS4_19SM100_MMA_F8F6F4_SSEJSI_SI_fSE_SF_NS4_17integral_constantINS4_4UMMA5MajorELSQ_0EEESR_NSO_INSP_7ScaleInELSS_0EEEST_EEEEEENS4_6LayoutISC_NS5_IJNSA_ILi0EEESX_SX_EEEEENS5_IJNS4_10UnderscoreES10_S10_EEEEENS4_13SM90_TMA_LOADENS4_14ComposedLayoutINS4_7SwizzleILi1ELi4ELi3EEENS4_18smem_ptr_flag_bitsILi8EEENSW_INS5_IJNSA_ILi8EEESG_EEENS5_IJSG_SB_EEEEEEEvNS4_8identityES13_S1D_vS1E_EENS_8epilogue10collective18CollectiveEpilogueINS1G_23Sm100TmaWarpSpecializedILi2ELi2ELi32ELb0ELb0EEEJSH_NS5_IJNSW_ISE_SB_EES1L_EEESI_SJ_SI_SJ_NS1G_6fusion15FusionCallbacksIS1K_NS1N_17LinearCombinationISI_fSI_fLNS_15FloatRoundStyleE2EEESH_S1M_JEEENS4_5SM1004TMEM4LOAD26SM100_TMEM_LOAD_16dp32b32xES13_NS14_INS15_ILi2ELi4ELi3EEES18_NSW_INS5_IJS19_SE_EEENS5_IJSE_SB_EEEEEEENS4_39AutoVectorizingCopyWithAssumedAlignmentILi128EEENS4_14SM90_TMA_STOREES21_S23_S23_EEEvvEEEEvNT_6ParamsE)
        /*0008*/ 	.word	0x00000080


	//----- nvinfo : EIATTR_FRAME_SIZE
	.align		4
.L_19:
        /*000c*/ 	.byte	0x04, 0x11
        /*000e*/ 	.short	(.L_21 - .L_20)
	.align		4
.L_20:
        /*0010*/ 	.word	index@($__internal_2_$__cuda_sm10x_tcgen05_guardrail_trap_unallocated_columns_being_dealloced)
        /*0014*/ 	.word	0x00000000


	//----- nvinfo : EIATTR_FRAME_SIZE
	.align		4
.L_21:
        /*0018*/ 	.byte	0x04, 0x11
        /*001a*/ 	.short	(.L_23 - .L_22)
	.align		4
.L_22:
        /*001c*/ 	.word	index@($__internal_1_$__cuda_sm10x_tcgen05_guardrail_trap_phase_invalid_during_alloc)
        /*0020*/ 	.word	0x00000000


	//----- nvinfo : EIATTR_FRAME_SIZE
	.align		4
.L_23:
        /*0024*/ 	.byte	0x04, 0x11
        /*0026*/ 	.short	(.L_25 - .L_24)
	.align		4
.L_24:
        /*0028*/ 	.word	index@($__internal_0_$__cuda_sm10x_tcgen05_guardrail_trap_col_being_dealloced_not_returned_by_alloc)
        /*002c*/ 	.word	0x00000000


	//----- nvinfo : EIATTR_FRAME_SIZE
	.align		4
.L_25:
        /*0030*/ 	.byte	0x04, 0x11
        /*0032*/ 	.short	(.L_27 - .L_26)
	.align		4
.L_26:
        /*0034*/ 	.word	index@(_ZN7cutlass13device_kernelINS_4gemm6kernel13GemmUniversalIN4cute5tupleIJiiiiEEENS1_10collective13CollectiveMmaINS1_35MainloopSm100TmaUmmaWarpSpecializedILi4ELi2ELi4ENS5_IJNS4_1CILi1EEESB_SB_EEEEENS5_IJNSA_ILi64EEENSA_ILi128EEENSA_ILi32EEEEEENS_12float_e4m3_tENS5_IJlSB_lEEESI_SJ_NS4_8TiledMMAINS4_8MMA_AtomIJNS4_10MMA_TraitsINS4_19SM100_MMA_F8F6F4_SSEJSI_SI_fSE_SF_NS4_17integral_constantINS4_4UMMA5MajorELSQ_0EEESR_NSO_INSP_7ScaleInELSS_0EEEST_EEEEEENS4_6LayoutISC_NS5_IJNSA_ILi0EEESX_SX_EEEEENS5_IJNS4_10UnderscoreES10_S10_EEEEENS4_13SM90_TMA_LOADENS4_14ComposedLayoutINS4_7SwizzleILi1ELi4ELi3EEENS4_18smem_ptr_flag_bitsILi8EEENSW_INS5_IJNSA_ILi8EEESG_EEENS5_IJSG_SB_EEEEEEEvNS4_8identityES13_S1D_vS1E_EENS_8epilogue10collective18CollectiveEpilogueINS1G_23Sm100TmaWarpSpecializedILi2ELi2ELi32ELb0ELb0EEEJSH_NS5_IJNSW_ISE_SB_EES1L_EEESI_SJ_SI_SJ_NS1G_6fusion15FusionCallbacksIS1K_NS1N_17LinearCombinationISI_fSI_fLNS_15FloatRoundStyleE2EEESH_S1M_JEEENS4_5SM1004TMEM4LOAD26SM100_TMEM_LOAD_16dp32b32xES13_NS14_INS15_ILi2ELi4ELi3EEES18_NSW_INS5_IJS19_SE_EEENS5_IJSE_SB_EEEEEEENS4_39AutoVectorizingCopyWithAssumedAlignmentILi128EEENS4_14SM90_TMA_STOREES21_S23_S23_EEEvvEEEEvNT_6ParamsE)
        /*0038*/ 	.word	0x00000000


	//----- nvinfo : EIATTR_MIN_STACK_SIZE
	.align		4
.L_27:
        /*003c*/ 	.byte	0x04, 0x12
        /*003e*/ 	.short	(.L_29 - .L_28)
	.align		4
.L_28:
        /*0040*/ 	.word	index@(_ZN7cutlass13device_kernelINS_4gemm6kernel13GemmUniversalIN4cute5tupleIJiiiiEEENS1_10collective13CollectiveMmaINS1_35MainloopSm100TmaUmmaWarpSpecializedILi4ELi2ELi4ENS5_IJNS4_1CILi1EEESB_SB_EEEEENS5_IJNSA_ILi64EEENSA_ILi128EEENSA_ILi32EEEEEENS_12float_e4m3_tENS5_IJlSB_lEEESI_SJ_NS4_8TiledMMAINS4_8MMA_AtomIJNS4_10MMA_TraitsINS4_19SM100_MMA_F8F6F4_SSEJSI_SI_fSE_SF_NS4_17integral_constantINS4_4UMMA5MajorELSQ_0EEESR_NSO_INSP_7ScaleInELSS_0EEEST_EEEEEENS4_6LayoutISC_NS5_IJNSA_ILi0EEESX_SX_EEEEENS5_IJNS4_10UnderscoreES10_S10_EEEEENS4_13SM90_TMA_LOADENS4_14ComposedLayoutINS4_7SwizzleILi1ELi4ELi3EEENS4_18smem_ptr_flag_bitsILi8EEENSW_INS5_IJNSA_ILi8EEESG_EEENS5_IJSG_SB_EEEEEEEvNS4_8identityES13_S1D_vS1E_EENS_8epilogue10collective18CollectiveEpilogueINS1G_23Sm100TmaWarpSpecializedILi2ELi2ELi32ELb0ELb0EEEJSH_NS5_IJNSW_ISE_SB_EES1L_EEESI_SJ_SI_SJ_NS1G_6fusion15FusionCallbacksIS1K_NS1N_17LinearCombinationISI_fSI_fLNS_15FloatRoundStyleE2EEESH_S1M_JEEENS4_5SM1004TMEM4LOAD26SM100_TMEM_LOAD_16dp32b32xES13_NS14_INS15_ILi2ELi4ELi3EEES18_NSW_INS5_IJS19_SE_EEENS5_IJSE_SB_EEEEEEENS4_39AutoVectorizingCopyWithAssumedAlignmentILi128EEENS4_14SM90_TMA_STOREES21_S23_S23_EEEvvEEEEvNT_6ParamsE)
        /*0044*/ 	.word	0x00000000
.L_29:


//--------------------- .nv.compat                --------------------------
	.section	.nv.compat,"",@"SHT_CUDA_COMPAT_INFO"
	.align	4
        /*0000*/ 	.byte	0x02, 0x09, 0x01, 0x00, 0x02, 0x02, 0x02, 0x00, 0x02, 0x05, 0x05, 0x00, 0x03, 0x07, 0x01, 0x01
        /*0010*/ 	.byte	0x02, 0x03, 0x01, 0x00, 0x02, 0x06, 0x01, 0x00, 0x04, 0x0b, 0x08, 0x00, 0x09, 0x00, 0x00, 0x00
        /*0020*/ 	.byte	0x00, 0x00, 0x00, 0x00


//--------------------- .nv.info._ZN7cutlass13device_kernelINS_4gemm6kernel13GemmUniversalIN4cute5tupleIJiiiiEEENS1_10collective13CollectiveMmaINS1_35MainloopSm100TmaUmmaWarpSpecializedILi4ELi2ELi4ENS5_IJNS4_1CILi1EEESB_SB_EEEEENS5_IJNSA_ILi64EEENSA_ILi128EEENSA_ILi32EEEEEENS_12float_e4m3_tENS5_IJlSB_lEEESI_SJ_NS4_8TiledMMAINS4_8MMA_AtomIJNS4_10MMA_TraitsINS4_19SM100_MMA_F8F6F4_SSEJSI_SI_fSE_SF_NS4_17integral_constantINS4_4UMMA5MajorELSQ_0EEESR_NSO_INSP_7ScaleInELSS_0EEEST_EEEEEENS4_6LayoutISC_NS5_IJNSA_ILi0EEESX_SX_EEEEENS5_IJNS4_10UnderscoreES10_S10_EEEEENS4_13SM90_TMA_LOADENS4_14ComposedLayoutINS4_7SwizzleILi1ELi4ELi3EEENS4_18smem_ptr_flag_bitsILi8EEENSW_INS5_IJNSA_ILi8EEESG_EEENS5_IJSG_SB_EEEEEEEvNS4_8identityES13_S1D_vS1E_EENS_8epilogue10collective18CollectiveEpilogueINS1G_23Sm100TmaWarpSpecializedILi2ELi2ELi32ELb0ELb0EEEJSH_NS5_IJNSW_ISE_SB_EES1L_EEESI_SJ_SI_SJ_NS1G_6fusion15FusionCallbacksIS1K_NS1N_17LinearCombinationISI_fSI_fLNS_15FloatRoundStyleE2EEESH_S1M_JEEENS4_5SM1004TMEM4LOAD26SM100_TMEM_LOAD_16dp32b32xES13_NS14_INS15_ILi2ELi4ELi3EEES18_NSW_INS5_IJS19_SE_EEENS5_IJSE_SB_EEEEEEENS4_39AutoVectorizingCopyWithAssumedAlignmentILi128EEENS4_14SM90_TMA_STOREES21_S23_S23_EEEvvEEEEvNT_6ParamsE --------------------------
	.section	.nv.info._ZN7cutlass13device_kernelINS_4gemm6kernel13GemmUniversalIN4cute5tupleIJiiiiEEENS1_10collective13CollectiveMmaINS1_35MainloopSm100TmaUmmaWarpSpecializedILi4ELi2ELi4ENS5_IJNS4_1CILi1EEESB_SB_EEEEENS5_IJNSA_ILi64EEENSA_ILi128EEENSA_ILi32EEEEEENS_12float_e4m3_tENS5_IJlSB_lEEESI_SJ_NS4_8TiledMMAINS4_8MMA_AtomIJNS4_10MMA_TraitsINS4_19SM100_MMA_F8F6F4_SSEJSI_SI_fSE_SF_NS4_17integral_constantINS4_4UMMA5MajorELSQ_0EEESR_NSO_INSP_7ScaleInELSS_0EEEST_EEEEEENS4_6LayoutISC_NS5_IJNSA_ILi0EEESX_SX_EEEEENS5_IJNS4_10UnderscoreES10_S10_EEEEENS4_13SM90_TMA_LOADENS4_14ComposedLayoutINS4_7SwizzleILi1ELi4ELi3EEENS4_18smem_ptr_flag_bitsILi8EEENSW_INS5_IJNSA_ILi8EEESG_EEENS5_IJSG_SB_EEEEEEEvNS4_8identityES13_S1D_vS1E_EENS_8epilogue10collective18CollectiveEpilogueINS1G_23Sm100TmaWarpSpecializedILi2ELi2ELi32ELb0ELb0EEEJSH_NS5_IJNSW_ISE_SB_EES1L_EEESI_SJ_SI_SJ_NS1G_6fusion15FusionCallbacksIS1K_NS1N_17LinearCombinationISI_fSI_fLNS_15FloatRoundStyleE2EEESH_S1M_JEEENS4_5SM1004TMEM4LOAD26SM100_TMEM_LOAD_16dp32b32xES13_NS14_INS15_ILi2ELi4ELi3EEES18_NSW_INS5_IJS19_SE_EEENS5_IJSE_SB_EEEEEEENS4_39AutoVectorizingCopyWithAssumedAlignmentILi128EEENS4_14SM90_TMA_STOREES21_S23_S23_EEEvvEEEEvNT_6ParamsE,"",@"SHT_CUDA_INFO"
	.sectionflags	@""
	.align	4


	//----- nvinfo : EIATTR_CUDA_API_VERSION
	.align		4
        /*0000*/ 	.byte	0x04, 0x37
        /*0002*/ 	.short	(.L_31 - .L_30)
.L_30:
        /*0004*/ 	.word	0x00000082


	//----- nvinfo : EIATTR_KPARAM_INFO
	.align		4
.L_31:
        /*0008*/ 	.byte	0x04, 0x17
        /*000a*/ 	.short	(.L_33 - .L_32)
.L_32:
        /*000c*/ 	.word	0x00000000
        /*0010*/ 	.short	0x0000
        /*0012*/ 	.short	0x0000
        /*0014*/ 	.byte	0x00, 0xf0, 0x01, 0x20


	//----- nvinfo : EIATTR_AT_ENTRY_FRAGMENTS
	.align		4
.L_33:
        /*0018*/ 	.byte	0x04, 0x4f
        /*001a*/ 	.short	(.L_35 - .L_34)


	//   ....[0]....
.L_34:
        /*001c*/ 	.word	0x00000006


	//----- nvinfo : EIATTR_RESERVED_SMEM_USED
	.align		4
.L_35:
        /*0020*/ 	.byte	0x01, 0x41
	.zero		2


	//----- nvinfo : EIATTR_SPARSE_MMA_MASK
	.align		4
        /*0024*/ 	.byte	0x03, 0x50
        /*0026*/ 	.short	0x0000


	//----- nvinfo : EIATTR_TCGEN05_1CTA_USED
	.align		4
        /*0028*/ 	.byte	0x01, 0x51
	.zero		2


	//----- nvinfo : EIATTR_MAXREG_COUNT
	.align		4
        /*002c*/ 	.byte	0x03, 0x1b
        /*002e*/ 	.short	0x00ff


	//----- nvinfo : EIATTR_NUM_BARRIERS
	.align		4
        /*0030*/ 	.byte	0x02, 0x4c
        /*0032*/ 	.byte	0x07
	.zero		1


	//----- nvinfo : EIATTR_EXTERNS
	.align		4
        /*0034*/ 	.byte	0x04, 0x0f
        /*0036*/ 	.short	(.L_37 - .L_36)


	//   ....[0]....
	.align		4
.L_36:
        /*0038*/ 	.word	index@(__assertfail)


	//----- nvinfo : EIATTR_MERCURY_ISA_VERSION
	.align		4
.L_37:
        /*003c*/ 	.byte	0x03, 0x5f
        /*003e*/ 	.short	0x0101


	//----- nvinfo : EIATTR_INT_WARP_WIDE_INSTR_OFFSETS
	.align		4
        /*0040*/ 	.byte	0x04, 0x31
        /*0042*/ 	.short	(.L_39 - .L_38)


	//   ....[0]....
.L_38:
        /*0044*/ 	.word	0x00001db0


	//   ....[1]....
        /*0048*/ 	.word	0x00003710


	//   ....[2]....
        /*004c*/ 	.word	0x00003730


	//   ....[3]....
        /*0050*/ 	.word	0x00003760


	//   ....[4]....
        /*0054*/ 	.word	0x00004090


	//   ....[5]....
        /*0058*/ 	.word	0x00004100


	//   ....[6]....
        /*005c*/ 	.word	0x000042e0


	//   ....[7]....
        /*0060*/ 	.word	0x00004440


	//----- nvinfo : EIATTR_COOP_GROUP_MASK_REGIDS
	.align		4
.L_39:
        /*0064*/ 	.byte	0x04, 0x29
        /*0066*/ 	.short	(.L_41 - .L_40)


	//   ....[0]....
.L_40:
        /*0068*/ 	.word	0xffffffff


	//   ....[1]....
        /*006c*/ 	.word	0xffffffff


	//   ....[2]....
        /*0070*/ 	.word	0xffffffff


	//   ....[3]....
        /*0074*/ 	.word	0xffffffff


	//   ....[4]....
        /*0078*/ 	.word	0xffffffff


	//   ....[5]....
        /*007c*/ 	.word	0xffffffff


	//   ....[6]....
        /*0080*/ 	.word	0xffffffff


	//   ....[7]....
        /*0084*/ 	.word	0xffffffff


	//   ....[8]....
        /*0088*/ 	.word	0xffffffff


	//   ....[9]....
        /*008c*/ 	.word	0xffffffff


	//   ....[10]....
        /*0090*/ 	.word	0xffffffff


	//   ....[11]....
        /*0094*/ 	.word	0xffffffff


	//   ....[12]....
        /*0098*/ 	.word	0xffffffff


	//----- nvinfo : EIATTR_COOP_GROUP_INSTR_OFFSETS
	.align		4
.L_41:
        /*009c*/ 	.byte	0x04, 0x28
        /*009e*/ 	.short	(.L_43 - .L_42)


	//   ....[0]....
.L_42:
        /*00a0*/ 	.word	0x00000090


	//   ....[1]....
        /*00a4*/ 	.word	0x000004d0


	//   ....[2]....
        /*00a8*/ 	.word	0x00000640


	//   ....[3]....
        /*00ac*/ 	.word	0x000007a0


	//   ....[4]....
        /*00b0*/ 	.word	0x000008a0


	//   ....[5]....
        /*00b4*/ 	.word	0x00000a10


	//   ....[6]....
        /*00b8*/ 	.word	0x00000bb0


	//   ....[7]....
        /*00bc*/ 	.word	0x00001c90


	//   ....[8]....
        /*00c0*/ 	.word	0x00002a70


	//   ....[9]....
        /*00c4*/ 	.word	0x00002c80


	//   ....[10]....
        /*00c8*/ 	.word	0x00002cb0


	//   ....[11]....
        /*00cc*/ 	.word	0x000035f0


	//   ....[12]....
        /*00d0*/ 	.word	0x00003820


	//----- nvinfo : EIATTR_VRC_CTA_INIT_COUNT
	.align		4
.L_43:
        /*00d4*/ 	.byte	0x02, 0x4a
        /*00d6*/ 	.byte	0x80
	.zero		1


	//----- nvinfo : EIATTR_SYSCALL_OFFSETS
	.align		4
        /*00d8*/ 	.byte	0x04, 0x46
        /*00da*/ 	.short	(.L_45 - .L_44)


	//   ....[0]....
.L_44:
        /*00dc*/ 	.word	0x00004e80


	//   ....[1]....
        /*00e0*/ 	.word	0x00004fc0


	//   ....[2]....
        /*00e4*/ 	.word	0x000057c0


	//   ....[3]....
        /*00e8*/ 	.word	0x00006550


	//----- nvinfo : EIATTR_MBARRIER_INSTR_OFFSETS
	.align		4
.L_45:
        /*00ec*/ 	.byte	0x04, 0x39
        /*00ee*/ 	.short	(.L_47 - .L_46)


	//   ....[0]....
.L_46:
        /*00f0*/ 	.word	0x000005b0
        /*00f4*/ 	.word	0x000000ff
        /*00f8*/ 	.word	0x00000000
        /*00fc*/ 	.short	0x0100
        /*00fe*/ 	.byte	0x05
	.zero		1


	//   ....[1]....
        /*0100*/ 	.word	0x000005c0
        /*0104*/ 	.word	0x000000ff
        /*0108*/ 	.word	0x00000020
        /*010c*/ 	.short	0x0100
        /*010e*/ 	.byte	0x05
	.zero		1


	//   ....[2]....
        /*0110*/ 	.word	0x000005d0
        /*0114*/ 	.word	0x000000ff
        /*0118*/ 	.word	0x00000008
        /*011c*/ 	.short	0x0100
        /*011e*/ 	.byte	0x05
	.zero		1


	//   ....[3]....
        /*0120*/ 	.word	0x000005e0
        /*0124*/ 	.word	0x000000ff
        /*0128*/ 	.word	0x00000028
        /*012c*/ 	.short	0x0100
        /*012e*/ 	.byte	0x05
	.zero		1


	//   ....[4]....
        /*0130*/ 	.word	0x000005f0
        /*0134*/ 	.word	0x000000ff
        /*0138*/ 	.word	0x00000010
        /*013c*/ 	.short	0x0100
        /*013e*/ 	.byte	0x05
	.zero		1


	//   ....[5]....
        /*0140*/ 	.word	0x00000600
        /*0144*/ 	.word	0x000000ff
        /*0148*/ 	.word	0x00000030
        /*014c*/ 	.short	0x0100
        /*014e*/ 	.byte	0x05
	.zero		1


	//   ....[6]....
        /*0150*/ 	.word	0x00000610
        /*0154*/ 	.word	0x000000ff
        /*0158*/ 	.word	0x00000018
        /*015c*/ 	.short	0x0100
        /*015e*/ 	.byte	0x05
	.zero		1


	//   ....[7]....
        /*0160*/ 	.word	0x00000620
        /*0164*/ 	.word	0x000000ff
        /*0168*/ 	.word	0x00000038
        /*016c*/ 	.short	0x0100
        /*016e*/ 	.byte	0x05
	.zero		1


	//   ....[8]....
        /*0170*/ 	.word	0x00000750
        /*0174*/ 	.word	0x000000ff
        /*0178*/ 	.word	0x00000040
        /*017c*/ 	.short	0x0100
        /*017e*/ 	.byte	0x07
	.zero		1


	//   ....[9]....
        /*0180*/ 	.word	0x00000760
        /*0184*/ 	.word	0x000000ff
        /*0188*/ 	.word	0x00000050
        /*018c*/ 	.short	0x0100
        /*018e*/ 	.byte	0x07
	.zero		1


	//   ....[10]....
        /*0190*/ 	.word	0x00000770
        /*0194*/ 	.word	0x000000ff
        /*0198*/ 	.word	0x00000048
        /*019c*/ 	.short	0x0100
        /*019e*/ 	.byte	0x07
	.zero		1


	//   ....[11]....
        /*01a0*/ 	.word	0x00000780
        /*01a4*/ 	.word	0x000000ff
        /*01a8*/ 	.word	0x00000058
        /*01ac*/ 	.short	0x0100
        /*01ae*/ 	.byte	0x07
	.zero		1


	//   ....[12]....
        /*01b0*/ 	.word	0x00000870
        /*01b4*/ 	.word	0x000000ff
        /*01b8*/ 	.word	0x00000060
        /*01bc*/ 	.short	0x0100
        /*01be*/ 	.byte	0x05
	.zero		1


	//   ....[13]....
        /*01c0*/ 	.word	0x00000880
        /*01c4*/ 	.word	0x000000ff
        /*01c8*/ 	.word	0x00000068
        /*01cc*/ 	.short	0x0100
        /*01ce*/ 	.byte	0x05
	.zero		1


	//   ....[14]....
        /*01d0*/ 	.word	0x000009c0
        /*01d4*/ 	.word	0x000000ff
        /*01d8*/ 	.word	0x00000070
        /*01dc*/ 	.short	0x0100
        /*01de*/ 	.byte	0x05
	.zero		1


	//   ....[15]....
        /*01e0*/ 	.word	0x000009d0
        /*01e4*/ 	.word	0x000000ff
        /*01e8*/ 	.word	0x00000080
        /*01ec*/ 	.short	0x0100
        /*01ee*/ 	.byte	0x05
	.zero		1


	//   ....[16]....
        /*01f0*/ 	.word	0x000009e0
        /*01f4*/ 	.word	0x000000ff
        /*01f8*/ 	.word	0x00000078
        /*01fc*/ 	.short	0x0100
        /*01fe*/ 	.byte	0x05
	.zero		1


	//   ....[17]....
        /*0200*/ 	.word	0x000009f0
        /*0204*/ 	.word	0x000000ff
        /*0208*/ 	.word	0x00000088
        /*020c*/ 	.short	0x0100
        /*020e*/ 	.byte	0x05
	.zero		1


	//   ....[18]....
        /*0210*/ 	.word	0x00000b20
        /*0214*/ 	.word	0x000000ff
        /*0218*/ 	.word	0x00000090
        /*021c*/ 	.short	0x0100
        /*021e*/ 	.byte	0x07
	.zero		1


	//   ....[19]....
        /*0220*/ 	.word	0x00000b30
        /*0224*/ 	.word	0x000000ff
        /*0228*/ 	.word	0x000000b0
        /*022c*/ 	.short	0x0100
        /*022e*/ 	.byte	0x07
	.zero		1


	//   ....[20]....
        /*0230*/ 	.word	0x00000b40
        /*0234*/ 	.word	0x000000ff
        /*0238*/ 	.word	0x00000098
        /*023c*/ 	.short	0x0100
        /*023e*/ 	.byte	0x07
	.zero		1


	//   ....[21]....
        /*0240*/ 	.word	0x00000b50
        /*0244*/ 	.word	0x000000ff
        /*0248*/ 	.word	0x000000b8
        /*024c*/ 	.short	0x0100
        /*024e*/ 	.byte	0x07
	.zero		1


	//   ....[22]....
        /*0250*/ 	.word	0x00000b60
        /*0254*/ 	.word	0x000000ff
        /*0258*/ 	.word	0x000000a0
        /*025c*/ 	.short	0x0100
        /*025e*/ 	.byte	0x07
	.zero		1


	//   ....[23]....
        /*0260*/ 	.word	0x00000b70
        /*0264*/ 	.word	0x000000ff
        /*0268*/ 	.word	0x000000c0
        /*026c*/ 	.short	0x0100
        /*026e*/ 	.byte	0x07
	.zero		1


	//   ....[24]....
        /*0270*/ 	.word	0x00000b80
        /*0274*/ 	.word	0x000000ff
        /*0278*/ 	.word	0x000000a8
        /*027c*/ 	.short	0x0100
        /*027e*/ 	.byte	0x07
	.zero		1


	//   ....[25]....
        /*0280*/ 	.word	0x00000b90
        /*0284*/ 	.word	0x000000ff
        /*0288*/ 	.word	0x000000c8
        /*028c*/ 	.short	0x0100
        /*028e*/ 	.byte	0x07
	.zero		1


	//   ....[26]....
        /*0290*/ 	.word	0x00000c80
        /*0294*/ 	.word	0x000000ff
        /*0298*/ 	.word	0x000000d0
        /*029c*/ 	.short	0x0100
        /*029e*/ 	.byte	0x05
	.zero		1


	//   ....[27]....
        /*02a0*/ 	.word	0x00000c90
        /*02a4*/ 	.word	0x000000ff
        /*02a8*/ 	.word	0x000000e0
        /*02ac*/ 	.short	0x0100
        /*02ae*/ 	.byte	0x05
	.zero		1


	//   ....[28]....
        /*02b0*/ 	.word	0x00000ca0
        /*02b4*/ 	.word	0x000000ff
        /*02b8*/ 	.word	0x000000d8
        /*02bc*/ 	.short	0x0100
        /*02be*/ 	.byte	0x05
	.zero		1


	//   ....[29]....
        /*02c0*/ 	.word	0x00000cb0
        /*02c4*/ 	.word	0x000000ff
        /*02c8*/ 	.word	0x000000e8
        /*02cc*/ 	.short	0x0100
        /*02ce*/ 	.byte	0x05
	.zero		1


	//   ....[30]....
        /*02d0*/ 	.word	0x00001590
        /*02d4*/ 	.word	0x00000003
        /*02d8*/ 	.word	0x000000e0
        /*02dc*/ 	.short	0x010a
        /*02de*/ 	.byte	0xff
	.zero		1


	//   ....[31]....
        /*02e0*/ 	.word	0x000015c0
        /*02e4*/ 	.word	0x00000003
        /*02e8*/ 	.word	0x000000d0
        /*02ec*/ 	.short	0x0101
        /*02ee*/ 	.byte	0xff
	.zero		1


	//   ....[32]....
        /*02f0*/ 	.word	0x00001690
        /*02f4*/ 	.word	0x000000ff
        /*02f8*/ 	.word	0x00000020
        /*02fc*/ 	.short	0x010a
        /*02fe*/ 	.byte	0x08
	.zero		1


	//   ....[33]....
        /*0300*/ 	.word	0x00001730
        /*0304*/ 	.word	0x000000ff
        /*0308*/ 	.word	0x00000020
        /*030c*/ 	.short	0x010a
        /*030e*/ 	.byte	0x21
	.zero		1


	//   ....[34]....
        /*0310*/ 	.word	0x00001880
        /*0314*/ 	.word	0x000000ff
        /*0318*/ 	.word	0x00000020
        /*031c*/ 	.short	0x010a
        /*031e*/ 	.byte	0x08
	.zero		1


	//   ....[35]....
        /*0320*/ 	.word	0x00001990
        /*0324*/ 	.word	0x000000ff
        /*0328*/ 	.word	0x00000068
        /*032c*/ 	.short	0x0101
        /*032e*/ 	.byte	0x04
	.zero		1


	//   ....[36]....
        /*0330*/ 	.word	0x000019b0
        /*0334*/ 	.word	0x000000ff
        /*0338*/ 	.word	0x00000020
        /*033c*/ 	.short	0x010a
        /*033e*/ 	.byte	0x08
	.zero		1


	//   ....[37]....
        /*0340*/ 	.word	0x00001a30
        /*0344*/ 	.word	0x000000ff
        /*0348*/ 	.word	0x00000020
        /*034c*/ 	.short	0x010a
        /*034e*/ 	.byte	0x11
	.zero		1


	//   ....[38]....
        /*0350*/ 	.word	0x00001b80
        /*0354*/ 	.word	0x000000ff
        /*0358*/ 	.word	0x00000020
        /*035c*/ 	.short	0x010a
        /*035e*/ 	.byte	0x08
	.zero		1


	//   ....[39]....
        /*0360*/ 	.word	0x00001cc0
        /*0364*/ 	.word	0x00000002
        /*0368*/ 	.word	0x00000070
        /*036c*/ 	.short	0x010a
        /*036e*/ 	.byte	0xff
	.zero		1


	//   ....[40]....
        /*0370*/ 	.word	0x00001d80
        /*0374*/ 	.word	0x00000002
        /*0378*/ 	.word	0x00000000
        /*037c*/ 	.short	0x0101
        /*037e*/ 	.byte	0xff
	.zero		1


	//   ....[41]....
        /*0380*/ 	.word	0x000022e0
        /*0384*/ 	.word	0x000000ff
        /*0388*/ 	.word	0x00000000
        /*038c*/ 	.short	0x010a
        /*038e*/ 	.byte	0x05
	.zero		1


	//   ....[42]....
        /*0390*/ 	.word	0x00002370
        /*0394*/ 	.word	0x000000ff
        /*0398*/ 	.word	0x00000000
        /*039c*/ 	.short	0x010a
        /*039e*/ 	.byte	0x05
	.zero		1


	//   ....[43]....
        /*03a0*/ 	.word	0x00002400
        /*03a4*/ 	.word	0x000000ff
        /*03a8*/ 	.word	0x00000000
        /*03ac*/ 	.short	0x010a
        /*03ae*/ 	.byte	0x05
	.zero		1


	//   ....[44]....
        /*03b0*/ 	.word	0x000024a0
        /*03b4*/ 	.word	0x00000000
        /*03b8*/ 	.word	0x00000000
        /*03bc*/ 	.short	0x010a
        /*03be*/ 	.byte	0xff
	.zero		1


	//   ....[45]....
        /*03c0*/ 	.word	0x000025c0
        /*03c4*/ 	.word	0x00000000
        /*03c8*/ 	.word	0x000000d0
        /*03cc*/ 	.short	0x010a
        /*03ce*/ 	.byte	0xff
	.zero		1


	//   ....[46]....
        /*03d0*/ 	.word	0x00002620
        /*03d4*/ 	.word	0x00000004
        /*03d8*/ 	.word	0x00000000
        /*03dc*/ 	.short	0x0101
        /*03de*/ 	.byte	0xff
	.zero		1


	//   ....[47]....
        /*03e0*/ 	.word	0x00002640
        /*03e4*/ 	.word	0x000000ff
        /*03e8*/ 	.word	0x00000080
        /*03ec*/ 	.short	0x010a
        /*03ee*/ 	.byte	0x05
	.zero		1


	//   ....[48]....
        /*03f0*/ 	.word	0x00002760
        /*03f4*/ 	.word	0x00000000
        /*03f8*/ 	.word	0x00000070
        /*03fc*/ 	.short	0x010a
        /*03fe*/ 	.byte	0xff
	.zero		1


	//   ....[49]....
        /*0400*/ 	.word	0x00002870
        /*0404*/ 	.word	0x00000000
        /*0408*/ 	.word	0x00000000
        /*040c*/ 	.short	0x0101
        /*040e*/ 	.byte	0xff
	.zero		1


	//   ....[50]....
        /*0410*/ 	.word	0x00002900
        /*0414*/ 	.word	0x000000ff
        /*0418*/ 	.word	0x00000080
        /*041c*/ 	.short	0x0106
        /*041e*/ 	.byte	0x05
	.zero		1


	//   ....[51]....
        /*0420*/ 	.word	0x00002920
        /*0424*/ 	.word	0x000000ff
        /*0428*/ 	.word	0x00000080
        /*042c*/ 	.short	0x010a
        /*042e*/ 	.byte	0x05
	.zero		1


	//   ....[52]....
        /*0430*/ 	.word	0x000029b0
        /*0434*/ 	.word	0x000000ff
        /*0438*/ 	.word	0x00000080
        /*043c*/ 	.short	0x0106
        /*043e*/ 	.byte	0x04
	.zero		1


	//   ....[53]....
        /*0440*/ 	.word	0x000029f0
        /*0444*/ 	.word	0x00000000
        /*0448*/ 	.word	0x00000080
        /*044c*/ 	.short	0x010a
        /*044e*/ 	.byte	0xff
	.zero		1


	//   ....[54]....
        /*0450*/ 	.word	0x00002ed0
        /*0454*/ 	.word	0x00000000
        /*0458*/ 	.word	0x00000070
        /*045c*/ 	.short	0x010a
        /*045e*/ 	.byte	0xff
	.zero		1


	//   ....[55]....
        /*0460*/ 	.word	0x00002fd0
        /*0464*/ 	.word	0x00000003
        /*0468*/ 	.word	0x00000000
        /*046c*/ 	.short	0x0101
        /*046e*/ 	.byte	0xff
	.zero		1


	//   ....[56]....
        /*0470*/ 	.word	0x00002fe0
        /*0474*/ 	.word	0x000000ff
        /*0478*/ 	.word	0x00000000
        /*047c*/ 	.short	0x010a
        /*047e*/ 	.byte	0x04
	.zero		1


	//   ....[57]....
        /*0480*/ 	.word	0x00003000
        /*0484*/ 	.word	0x000000ff
        /*0488*/ 	.word	0x000000b0
        /*048c*/ 	.short	0x010a
        /*048e*/ 	.byte	0x09
	.zero		1


	//   ....[58]....
        /*0490*/ 	.word	0x00003140
        /*0494*/ 	.word	0x000000ff
        /*0498*/ 	.word	0x00000000
        /*049c*/ 	.short	0x010a
        /*049e*/ 	.byte	0x07
	.zero		1


	//   ....[59]....
        /*04a0*/ 	.word	0x00003270
        /*04a4*/ 	.word	0x000000ff
        /*04a8*/ 	.word	0x00000000
        /*04ac*/ 	.short	0x010a
        /*04ae*/ 	.byte	0x04
	.zero		1


	//   ....[60]....
        /*04b0*/ 	.word	0x00003420
        /*04b4*/ 	.word	0x000000ff
        /*04b8*/ 	.word	0x00000000
        /*04bc*/ 	.short	0x010a
        /*04be*/ 	.byte	0x05
	.zero		1


	//   ....[61]....
        /*04c0*/ 	.word	0x000034b0
        /*04c4*/ 	.word	0x000000ff
        /*04c8*/ 	.word	0x00000000
        /*04cc*/ 	.short	0x010a
        /*04ce*/ 	.byte	0x05
	.zero		1


	//   ....[62]....
        /*04d0*/ 	.word	0x00003540
        /*04d4*/ 	.word	0x000000ff
        /*04d8*/ 	.word	0x00000000
        /*04dc*/ 	.short	0x010a
        /*04de*/ 	.byte	0x05
	.zero		1


	//   ....[63]....
        /*04e0*/ 	.word	0x000035d0
        /*04e4*/ 	.word	0x000000ff
        /*04e8*/ 	.word	0x00000000
        /*04ec*/ 	.short	0x010a
        /*04ee*/ 	.byte	0x07
	.zero		1


	//   ....[64]....
        /*04f0*/ 	.word	0x00003a30
        /*04f4*/ 	.word	0x00000000
        /*04f8*/ 	.word	0x00000070
        /*04fc*/ 	.short	0x010a
        /*04fe*/ 	.byte	0xff
	.zero		1


	//   ....[65]....
        /*0500*/ 	.word	0x00003af0
        /*0504*/ 	.word	0x00000000
        /*0508*/ 	.word	0x00000000
        /*050c*/ 	.short	0x0101
        /*050e*/ 	.byte	0xff
	.zero		1


	//   ....[66]....
        /*0510*/ 	.word	0x00003e10
        /*0514*/ 	.word	0x000000ff
        /*0518*/ 	.word	0x00000068
        /*051c*/ 	.short	0x010a
        /*051e*/ 	.byte	0x07
	.zero		1


	//   ....[67]....
        /*0520*/ 	.word	0x00004000
        /*0524*/ 	.word	0x000000ff
        /*0528*/ 	.word	0x00000050
        /*052c*/ 	.short	0x010a
        /*052e*/ 	.byte	0x07
	.zero		1


	//   ....[68]....
        /*0530*/ 	.word	0x000041d0
        /*0534*/ 	.word	0x000000ff
        /*0538*/ 	.word	0x00000040
        /*053c*/ 	.short	0x010b
        /*053e*/ 	.byte	0x07
	.zero		1


	//   ....[69]....
        /*0540*/ 	.word	0x00004240
        /*0544*/ 	.word	0x000000ff
        /*0548*/ 	.word	0x00000000
        /*054c*/ 	.short	0x0101
        /*054e*/ 	.byte	0x08
	.zero		1


	//   ....[70]....
        /*0550*/ 	.word	0x00004270
        /*0554*/ 	.word	0x000000ff
        /*0558*/ 	.word	0x00000058
        /*055c*/ 	.short	0x010a
        /*055e*/ 	.byte	0x07
	.zero		1


	//   ....[71]....
        /*0560*/ 	.word	0x00004480
        /*0564*/ 	.word	0x000000ff
        /*0568*/ 	.word	0x00000048
        /*056c*/ 	.short	0x010b
        /*056e*/ 	.byte	0x07
	.zero		1


	//   ....[72]....
        /*0570*/ 	.word	0x000044a0
        /*0574*/ 	.word	0x000000ff
        /*0578*/ 	.word	0x00000000
        /*057c*/ 	.short	0x0101
        /*057e*/ 	.byte	0x0d
	.zero		1


	//   ....[73]....
        /*0580*/ 	.word	0x000044d0
        /*0584*/ 	.word	0x000000ff
        /*0588*/ 	.word	0x00000050
        /*058c*/ 	.short	0x010a
        /*058e*/ 	.byte	0x07
	.zero		1


	//   ....[74]....
        /*0590*/ 	.word	0x00004510
        /*0594*/ 	.word	0x00000000
        /*0598*/ 	.word	0x00000058
        /*059c*/ 	.short	0x010a
        /*059e*/ 	.byte	0xff
	.zero		1


	//   ....[75]....
        /*05a0*/ 	.word	0x00004850
        /*05a4*/ 	.word	0x00000000
        /*05a8*/ 	.word	0x00000070
        /*05ac*/ 	.short	0x010a
        /*05ae*/ 	.byte	0xff
	.zero		1


	//   ....[76]....
        /*05b0*/ 	.word	0x00004960
        /*05b4*/ 	.word	0x00000000
        /*05b8*/ 	.word	0x00000000
        /*05bc*/ 	.short	0x0101
        /*05be*/ 	.byte	0xff
	.zero		1


	//   ....[77]....
        /*05c0*/ 	.word	0x000053b0
        /*05c4*/ 	.word	0x00000000
        /*05c8*/ 	.word	0x00000040
        /*05cc*/ 	.short	0x010a
        /*05ce*/ 	.byte	0xff
	.zero		1


	//   ....[78]....
        /*05d0*/ 	.word	0x00005420
        /*05d4*/ 	.word	0x00000071
        /*05d8*/ 	.word	0x00000090
        /*05dc*/ 	.short	0x010a
        /*05de*/ 	.byte	0xff
	.zero		1


	//   ....[79]....
        /*05e0*/ 	.word	0x00005500
        /*05e4*/ 	.word	0x00000000
        /*05e8*/ 	.word	0x00000040
        /*05ec*/ 	.short	0x010a
        /*05ee*/ 	.byte	0xff
	.zero		1


	//   ....[80]....
        /*05f0*/ 	.word	0x00005640
        /*05f4*/ 	.word	0x00000000
        /*05f8*/ 	.word	0x00000000
        /*05fc*/ 	.short	0x0101
        /*05fe*/ 	.byte	0xff
	.zero		1


	//   ....[81]....
        /*0600*/ 	.word	0x000056a0
        /*0604*/ 	.word	0x00000071
        /*0608*/ 	.word	0x00000090
        /*060c*/ 	.short	0x010a
        /*060e*/ 	.byte	0xff
	.zero		1


	//   ....[82]....
        /*0610*/ 	.word	0x000061f0
        /*0614*/ 	.word	0x00000020
        /*0618*/ 	.word	0x00000040
        /*061c*/ 	.short	0x010a
        /*061e*/ 	.byte	0xff
	.zero		1


	//   ....[83]....
        /*0620*/ 	.word	0x000062b0
        /*0624*/ 	.word	0x00000020
        /*0628*/ 	.word	0x00000040
        /*062c*/ 	.short	0x010a
        /*062e*/ 	.byte	0xff
	.zero		1


	//   ....[84]....
        /*0630*/ 	.word	0x000063d0
        /*0634*/ 	.word	0x00000003
        /*0638*/ 	.word	0x00000000
        /*063c*/ 	.short	0x0101
        /*063e*/ 	.byte	0xff
	.zero		1


	//   ....[85]....
        /*0640*/ 	.word	0x00006810
        /*0644*/ 	.word	0x000000ff
        /*0648*/ 	.word	0x00000000
        /*064c*/ 	.short	0x0101
        /*064e*/ 	.byte	0x05
	.zero		1


	//   ....[86]....
        /*0650*/ 	.word	0x00007050
        /*0654*/ 	.word	0x00000003
        /*0658*/ 	.word	0x000000e0
        /*065c*/ 	.short	0x010a
        /*065e*/ 	.byte	0xff
	.zero		1


	//   ....[87]....
        /*0660*/ 	.word	0x000070b0
        /*0664*/ 	.word	0x00000002
        /*0668*/ 	.word	0x00000020
        /*066c*/ 	.short	0x010a
        /*066e*/ 	.byte	0xff
	.zero		1


	//   ....[88]....
        /*0670*/ 	.word	0x00007110
        /*0674*/ 	.word	0x00000002
        /*0678*/ 	.word	0x00000020
        /*067c*/ 	.short	0x010a
        /*067e*/ 	.byte	0xff
	.zero		1


	//   ....[89]....
        /*0680*/ 	.word	0x00007160
        /*0684*/ 	.word	0x00000002
        /*0688*/ 	.word	0x00000070
        /*068c*/ 	.short	0x010a
        /*068e*/ 	.byte	0xff
	.zero		1


	//   ....[90]....
        /*0690*/ 	.word	0x000071c0
        /*0694*/ 	.word	0x00000000
        /*0698*/ 	.word	0x00000000
        /*069c*/ 	.short	0x010a
        /*069e*/ 	.byte	0xff
	.zero		1


	//   ....[91]....
        /*06a0*/ 	.word	0x00007220
        /*06a4*/ 	.word	0x00000000
        /*06a8*/ 	.word	0x00000000
        /*06ac*/ 	.short	0x010a
        /*06ae*/ 	.byte	0xff
	.zero		1


	//   ....[92]....
        /*06b0*/ 	.word	0x00007280
        /*06b4*/ 	.word	0x00000000
        /*06b8*/ 	.word	0x00000000
        /*06bc*/ 	.short	0x010a
        /*06be*/ 	.byte	0xff
	.zero		1


	//   ....[93]....
        /*06c0*/ 	.word	0x000072d0
        /*06c4*/ 	.word	0x00000000
        /*06c8*/ 	.word	0x000000d0
        /*06cc*/ 	.short	0x010a
        /*06ce*/ 	.byte	0xff
	.zero		1


	//   ....[94]....
        /*06d0*/ 	.word	0x00007330
        /*06d4*/ 	.word	0x00000000
        /*06d8*/ 	.word	0x00000080
        /*06dc*/ 	.short	0x010a
        /*06de*/ 	.byte	0xff
	.zero		1


	//   ....[95]....
        /*06e0*/ 	.word	0x00007380
        /*06e4*/ 	.word	0x00000000
        /*06e8*/ 	.word	0x00000070
        /*06ec*/ 	.short	0x010a
        /*06ee*/ 	.byte	0xff
	.zero		1


	//   ....[96]....
        /*06f0*/ 	.word	0x000073e0
        /*06f4*/ 	.word	0x00000000
        /*06f8*/ 	.word	0x00000080
        /*06fc*/ 	.short	0x010a
        /*06fe*/ 	.byte	0xff
	.zero		1


	//   ....[97]....
        /*0700*/ 	.word	0x00007430
        /*0704*/ 	.word	0x00000000
        /*0708*/ 	.word	0x00000070
        /*070c*/ 	.short	0x010a
        /*070e*/ 	.byte	0xff
	.zero		1


	//   ....[98]....
        /*0710*/ 	.word	0x00007490
        /*0714*/ 	.word	0x00000003
        /*0718*/ 	.word	0x000000b0
        /*071c*/ 	.short	0x010a
        /*071e*/ 	.byte	0xff
	.zero		1


	//   ....[99]....
        /*0720*/ 	.word	0x000074f0
        /*0724*/ 	.word	0x00000000
        /*0728*/ 	.word	0x00000000
        /*072c*/ 	.short	0x010a
        /*072e*/ 	.byte	0xff
	.zero		1


	//   ....[100]....
        /*0730*/ 	.word	0x00007550
        /*0734*/ 	.word	0x00000000
        /*0738*/ 	.word	0x00000000
        /*073c*/ 	.short	0x010a
        /*073e*/ 	.byte	0xff
	.zero		1


	//   ....[101]....
        /*0740*/ 	.word	0x000075b0
        /*0744*/ 	.word	0x00000000
        /*0748*/ 	.word	0x00000000
        /*074c*/ 	.short	0x010a
        /*074e*/ 	.byte	0xff
	.zero		1


	//   ....[102]....
        /*0750*/ 	.word	0x00007610
        /*0754*/ 	.word	0x00000000
        /*0758*/ 	.word	0x00000000
        /*075c*/ 	.short	0x010a
        /*075e*/ 	.byte	0xff
	.zero		1


	//   ....[103]....
        /*0760*/ 	.word	0x00007670
        /*0764*/ 	.word	0x00000000
        /*0768*/ 	.word	0x00000000
        /*076c*/ 	.short	0x010a
        /*076e*/ 	.byte	0xff
	.zero		1


	//   ....[104]....
        /*0770*/ 	.word	0x000076c0
        /*0774*/ 	.word	0x00000000
        /*0778*/ 	.word	0x00000070
        /*077c*/ 	.short	0x010a
        /*077e*/ 	.byte	0xff
	.zero		1


	//   ....[105]....
        /*0780*/ 	.word	0x00007720
        /*0784*/ 	.word	0x00000000
        /*0788*/ 	.word	0x00000068
        /*078c*/ 	.short	0x010a
        /*078e*/ 	.byte	0xff
	.zero		1


	//   ....[106]....
        /*0790*/ 	.word	0x00007780
        /*0794*/ 	.word	0x00000003
        /*0798*/ 	.word	0x00000050
        /*079c*/ 	.short	0x010a
        /*079e*/ 	.byte	0xff
	.zero		1


	//   ....[107]....
        /*07a0*/ 	.word	0x000077e0
        /*07a4*/ 	.word	0x00000003
        /*07a8*/ 	.word	0x00000058
        /*07ac*/ 	.short	0x010a
        /*07ae*/ 	.byte	0xff
	.zero		1


	//   ....[108]....
        /*07b0*/ 	.word	0x00007840
        /*07b4*/ 	.word	0x00000000
        /*07b8*/ 	.word	0x00000050
        /*07bc*/ 	.short	0x010a
        /*07be*/ 	.byte	0xff
	.zero		1


	//   ....[109]....
        /*07c0*/ 	.word	0x00007890
        /*07c4*/ 	.word	0x00000000
        /*07c8*/ 	.word	0x00000070
        /*07cc*/ 	.short	0x010a
        /*07ce*/ 	.byte	0xff
	.zero		1


	//   ....[110]....
        /*07d0*/ 	.word	0x000078e0
        /*07d4*/ 	.word	0x00000000
        /*07d8*/ 	.word	0x00000040
        /*07dc*/ 	.short	0x010a
        /*07de*/ 	.byte	0xff
	.zero		1


	//   ....[111]....
        /*07e0*/ 	.word	0x00007930
        /*07e4*/ 	.word	0x00000071
        /*07e8*/ 	.word	0x00000090
        /*07ec*/ 	.short	0x010a
        /*07ee*/ 	.byte	0xff
	.zero		1


	//   ....[112]....
        /*07f0*/ 	.word	0x00007980
        /*07f4*/ 	.word	0x00000020
        /*07f8*/ 	.word	0x00000040
        /*07fc*/ 	.short	0x010a
        /*07fe*/ 	.byte	0xff
	.zero		1


	//----- nvinfo : EIATTR_NUM_MBARRIERS
	.align		4
.L_47:
        /*0800*/ 	.byte	0x03, 0x38
        /*0802*/ 	.short	0x001e


	//----- nvinfo : EIATTR_EXIT_INSTR_OFFSETS
	.align		4
        /*0804*/ 	.byte	0x04, 0x1c
        /*0806*/ 	.short	(.L_49 - .L_48)


	//   ....[0]....
.L_48:
        /*0808*/ 	.word	0x000024d0


	//   ....[1]....
        /*080c*/ 	.word	0x000029c0


	//   ....[2]....
        /*0810*/ 	.word	0x00002a20


	//   ....[3]....
        /*0814*/ 	.word	0x00003830


	//   ....[4]....
        /*0818*/ 	.word	0x00004540


	//   ....[5]....
        /*081c*/ 	.word	0x00004580


	//   ....[6]....
        /*0820*/ 	.word	0x00007040


	//----- nvinfo : EIATTR_MAX_THREADS
	.align		4
.L_49:
        /*0824*/ 	.byte	0x04, 0x05
        /*0826*/ 	.short	(.L_51 - .L_50)
.L_50:
        /*0828*/ 	.word	0x00000100
        /*082c*/ 	.word	0x00000001
        /*0830*/ 	.word	0x00000001


	//----- nvinfo : EIATTR_CRS_STACK_SIZE
	.align		4
.L_51:
        /*0834*/ 	.byte	0x04, 0x1e
        /*0836*/ 	.short	(.L_53 - .L_52)
.L_52:
        /*0838*/ 	.word	0x00000000


	//----- nvinfo : EIATTR_CBANK_PARAM_SIZE
	.align		4
.L_53:
        /*083c*/ 	.byte	0x03, 0x19
        /*083e*/ 	.short	0x0800


	//----- nvinfo : EIATTR_PARAM_CBANK
	.align		4
        /*0840*/ 	.byte	0x04, 0x0a
        /*0842*/ 	.short	(.L_55 - .L_54)
	.align		4
.L_54:
        /*0844*/ 	.word	index@(.nv.constant0._ZN7cutlass13device_kernelINS_4gemm6kernel13GemmUniversalIN4cute5tupleIJiiiiEEENS1_10collective13CollectiveMmaINS1_35MainloopSm100TmaUmmaWarpSpecializedILi4ELi2ELi4ENS5_IJNS4_1CILi1EEESB_SB_EEEEENS5_IJNSA_ILi64EEENSA_ILi128EEENSA_ILi32EEEEEENS_12float_e4m3_tENS5_IJlSB_lEEESI_SJ_NS4_8TiledMMAINS4_8MMA_AtomIJNS4_10MMA_TraitsINS4_19SM100_MMA_F8F6F4_SSEJSI_SI_fSE_SF_NS4_17integral_constantINS4_4UMMA5MajorELSQ_0EEESR_NSO_INSP_7ScaleInELSS_0EEEST_EEEEEENS4_6LayoutISC_NS5_IJNSA_ILi0EEESX_SX_EEEEENS5_IJNS4_10UnderscoreES10_S10_EEEEENS4_13SM90_TMA_LOADENS4_14ComposedLayoutINS4_7SwizzleILi1ELi4ELi3EEENS4_18smem_ptr_flag_bitsILi8EEENSW_INS5_IJNSA_ILi8EEESG_EEENS5_IJSG_SB_EEEEEEEvNS4_8identityES13_S1D_vS1E_EENS_8epilogue10collective18CollectiveEpilogueINS1G_23Sm100TmaWarpSpecializedILi2ELi2ELi32ELb0ELb0EEEJSH_NS5_IJNSW_ISE_SB_EES1L_EEESI_SJ_SI_SJ_NS1G_6fusion15FusionCallbacksIS1K_NS1N_17LinearCombinationISI_fSI_fLNS_15FloatRoundStyleE2EEESH_S1M_JEEENS4_5SM1004TMEM4LOAD26SM100_TMEM_LOAD_16dp32b32xES13_NS14_INS15_ILi2ELi4ELi3EEES18_NSW_INS5_IJS19_SE_EEENS5_IJSE_SB_EEEEEEENS4_39AutoVectorizingCopyWithAssumedAlignmentILi128EEENS4_14SM90_TMA_STOREES21_S23_S23_EEEvvEEEEvNT_6ParamsE)
        /*0848*/ 	.short	0x0380
        /*084a*/ 	.short	0x0800


	//----- nvinfo : EIATTR_SW_WAR
	.align		4
.L_55:
        /*084c*/ 	.byte	0x04, 0x36
        /*084e*/ 	.short	(.L_57 - .L_56)
.L_56:
        /*0850*/ 	.word	0x00000008
.L_57:


//--------------------- .nv.callgraph             --------------------------
	.section	.nv.callgraph,"",@"SHT_CUDA_CALLGRAPH"
	.align	4
	.sectionentsize	8
	.align		4
        /*0000*/ 	.word	0x00000000
	.align		4
        /*0004*/ 	.word	0xffffffff
	.align		4
        /*0008*/ 	.word	index@(_ZN7cutlass13device_kernelINS_4gemm6kernel13GemmUniversalIN4cute5tupleIJiiiiEEENS1_10collective13CollectiveMmaINS1_35MainloopSm100TmaUmmaWarpSpecializedILi4ELi2ELi4ENS5_IJNS4_1CILi1EEESB_SB_EEEEENS5_IJNSA_ILi64EEENSA_ILi128EEENSA_ILi32EEEEEENS_12float_e4m3_tENS5_IJlSB_lEEESI_SJ_NS4_8TiledMMAINS4_8MMA_AtomIJNS4_10MMA_TraitsINS4_19SM100_MMA_F8F6F4_SSEJSI_SI_fSE_SF_NS4_17integral_constantINS4_4UMMA5MajorELSQ_0EEESR_NSO_INSP_7ScaleInELSS_0EEEST_EEEEEENS4_6LayoutISC_NS5_IJNSA_ILi0EEESX_SX_EEEEENS5_IJNS4_10UnderscoreES10_S10_EEEEENS4_13SM90_TMA_LOADENS4_14ComposedLayoutINS4_7SwizzleILi1ELi4ELi3EEENS4_18smem_ptr_flag_bitsILi8EEENSW_INS5_IJNSA_ILi8EEESG_EEENS5_IJSG_SB_EEEEEEEvNS4_8identityES13_S1D_vS1E_EENS_8epilogue10collective18CollectiveEpilogueINS1G_23Sm100TmaWarpSpecializedILi2ELi2ELi32ELb0ELb0EEEJSH_NS5_IJNSW_ISE_SB_EES1L_EEESI_SJ_SI_SJ_NS1G_6fusion15FusionCallbacksIS1K_NS1N_17LinearCombinationISI_fSI_fLNS_15FloatRoundStyleE2EEESH_S1M_JEEENS4_5SM1004TMEM4LOAD26SM100_TMEM_LOAD_16dp32b32xES13_NS14_INS15_ILi2ELi4ELi3EEES18_NSW_INS5_IJS19_SE_EEENS5_IJSE_SB_EEEEEEENS4_39AutoVectorizingCopyWithAssumedAlignmentILi128EEENS4_14SM90_TMA_STOREES21_S23_S23_EEEvvEEEEvNT_6ParamsE)
	.align		4
        /*000c*/ 	.word	index@(__assertfail)
	.align		4
        /*0010*/ 	.word	0x00000000
	.align		4
        /*0014*/ 	.word	0xfffffffe
	.align		4
        /*0018*/ 	.word	0x00000000
	.align		4
        /*001c*/ 	.word	0xfffffffd
	.align		4
        /*0020*/ 	.word	0x00000000
	.align		4
        /*0024*/ 	.word	0xfffffffc


//--------------------- .nv.constant4             --------------------------
	.section	.nv.constant4,"a",@progbits
	.align	8
	.align		8
.nv.constant4:
        /*0000*/ 	.dword	__assertfail
	.align		8
        /*0008*/ 	.dword	__unnamed_1
	.align		8
        /*0010*/ 	.dword	__unnamed_2
	.align		8
        /*0018*/ 	.dword	_ZN40_INTERNAL_90edeee5_4_k_cu_97773533_212984cuda3std3__45__cpo5beginE
	.align		8
        /*0020*/ 	.dword	_ZN40_INTERNAL_90edeee5_4_k_cu_97773533_212984cuda3std3__45__cpo3endE
	.align		8
        /*0028*/ 	.dword	_ZN40_INTERNAL_90edeee5_4_k_cu_97773533_212984cuda3std3__45__cpo6cbeginE
	.align		8
        /*0030*/ 	.dword	_ZN40_INTERNAL_90edeee5_4_k_cu_97773533_212984cuda3std3__45__cpo4cendE
	.align		8
        /*0038*/ 	.dword	_ZN40_INTERNAL_90edeee5_4_k_cu_97773533_212984cuda3std3__442_GLOBAL__N__90edeee5_4_k_cu_97773533_212986ignoreE
	.align		8
        /*0040*/ 	.dword	_ZN40_INTERNAL_90edeee5_4_k_cu_97773533_212984cuda3std3__419piecewise_constructE
	.align		8
        /*0048*/ 	.dword	_ZN40_INTERNAL_90edeee5_4_k_cu_97773533_212984cuda3std3__48in_placeE
	.align		8
        /*0050*/ 	.dword	_ZN40_INTERNAL_90edeee5_4_k_cu_97773533_212984cuda3std6ranges3__45__cpo4swapE
	.align		8
        /*0058*/ 	.dword	_ZN40_INTERNAL_90edeee5_4_k_cu_97773533_212984cuda3std6ranges3__45__cpo9iter_moveE
	.align		8
        /*0060*/ 	.dword	_ZN40_INTERNAL_90edeee5_4_k_cu_97773533_212984cute7productE
	.align		8
        /*0068*/ 	.dword	_ZN40_INTERNAL_90edeee5_4_k_cu_97773533_212984cute1_E
	.align		8
        /*0070*/ 	.dword	$str$25
	.align		8
        /*0078*/ 	.dword	$str$26
	.align		8
        /*0080*/ 	.dword	$str$27
	.align		8
        /*0088*/ 	.dword	$str$28


//--------------------- .text._ZN7cutlass13device_kernelINS_4gemm6kernel13GemmUniversalIN4cute5tupleIJiiiiEEENS1_10collective13CollectiveMmaINS1_35MainloopSm100TmaUmmaWarpSpecializedILi4ELi2ELi4ENS5_IJNS4_1CILi1EEESB_SB_EEEEENS5_IJNSA_ILi64EEENSA_ILi128EEENSA_ILi32EEEEEENS_12float_e4m3_tENS5_IJlSB_lEEESI_SJ_NS4_8TiledMMAINS4_8MMA_AtomIJNS4_10MMA_TraitsINS4_19SM100_MMA_F8F6F4_SSEJSI_SI_fSE_SF_NS4_17integral_constantINS4_4UMMA5MajorELSQ_0EEESR_NSO_INSP_7ScaleInELSS_0EEEST_EEEEEENS4_6LayoutISC_NS5_IJNSA_ILi0EEESX_SX_EEEEENS5_IJNS4_10UnderscoreES10_S10_EEEEENS4_13SM90_TMA_LOADENS4_14ComposedLayoutINS4_7SwizzleILi1ELi4ELi3EEENS4_18smem_ptr_flag_bitsILi8EEENSW_INS5_IJNSA_ILi8EEESG_EEENS5_IJSG_SB_EEEEEEEvNS4_8identityES13_S1D_vS1E_EENS_8epilogue10collective18CollectiveEpilogueINS1G_23Sm100TmaWarpSpecializedILi2ELi2ELi32ELb0ELb0EEEJSH_NS5_IJNSW_ISE_SB_EES1L_EEESI_SJ_SI_SJ_NS1G_6fusion15FusionCallbacksIS1K_NS1N_17LinearCombinationISI_fSI_fLNS_15FloatRoundStyleE2EEESH_S1M_JEEENS4_5SM1004TMEM4LOAD26SM100_TMEM_LOAD_16dp32b32xES13_NS14_INS15_ILi2ELi4ELi3EEES18_NSW_INS5_IJS19_SE_EEENS5_IJSE_SB_EEEEEEENS4_39AutoVectorizingCopyWithAssumedAlignmentILi128EEENS4_14SM90_TMA_STOREES21_S23_S23_EEEvvEEEEvNT_6ParamsE --------------------------
	.section	.text._ZN7cutlass13device_kernelINS_4gemm6kernel13GemmUniversalIN4cute5tupleIJiiiiEEENS1_10collective13CollectiveMmaINS1_35MainloopSm100TmaUmmaWarpSpecializedILi4ELi2ELi4ENS5_IJNS4_1CILi1EEESB_SB_EEEEENS5_IJNSA_ILi64EEENSA_ILi128EEENSA_ILi32EEEEEENS_12float_e4m3_tENS5_IJlSB_lEEESI_SJ_NS4_8TiledMMAINS4_8MMA_AtomIJNS4_10MMA_TraitsINS4_19SM100_MMA_F8F6F4_SSEJSI_SI_fSE_SF_NS4_17integral_constantINS4_4UMMA5MajorELSQ_0EEESR_NSO_INSP_7ScaleInELSS_0EEEST_EEEEEENS4_6LayoutISC_NS5_IJNSA_ILi0EEESX_SX_EEEEENS5_IJNS4_10UnderscoreES10_S10_EEEEENS4_13SM90_TMA_LOADENS4_14ComposedLayoutINS4_7SwizzleILi1ELi4ELi3EEENS4_18smem_ptr_flag_bitsILi8EEENSW_INS5_IJNSA_ILi8EEESG_EEENS5_IJSG_SB_EEEEEEEvNS4_8identityES13_S1D_vS1E_EENS_8epilogue10collective18CollectiveEpilogueINS1G_23Sm100TmaWarpSpecializedILi2ELi2ELi32ELb0ELb0EEEJSH_NS5_IJNSW_ISE_SB_EES1L_EEESI_SJ_SI_SJ_NS1G_6fusion15FusionCallbacksIS1K_NS1N_17LinearCombinationISI_fSI_fLNS_15FloatRoundStyleE2EEESH_S1M_JEEENS4_5SM1004TMEM4LOAD26SM100_TMEM_LOAD_16dp32b32xES13_NS14_INS15_ILi2ELi4ELi3EEES18_NSW_INS5_IJS19_SE_EEENS5_IJSE_SB_EEEEEEENS4_39AutoVectorizingCopyWithAssumedAlignmentILi128EEENS4_14SM90_TMA_STOREES21_S23_S23_EEEvvEEEEvNT_6ParamsE,"ax",@progbits
	.align	128
.text._ZN7cutlass13device_kernelINS_4gemm6kernel13GemmUniversalIN4cute5tupleIJiiiiEEENS1_10collective13CollectiveMmaINS1_35MainloopSm100TmaUmmaWarpSpecializedILi4ELi2ELi4ENS5_IJNS4_1CILi1EEESB_SB_EEEEENS5_IJNSA_ILi64EEENSA_ILi128EEENSA_ILi32EEEEEENS_12float_e4m3_tENS5_IJlSB_lEEESI_SJ_NS4_8TiledMMAINS4_8MMA_AtomIJNS4_10MMA_TraitsINS4_19SM100_MMA_F8F6F4_SSEJSI_SI_fSE_SF_NS4_17integral_constantINS4_4UMMA5MajorELSQ_0EEESR_NSO_INSP_7ScaleInELSS_0EEEST_EEEEEENS4_6LayoutISC_NS5_IJNSA_ILi0EEESX_SX_EEEEENS5_IJNS4_10UnderscoreES10_S10_EEEEENS4_13SM90_TMA_LOADENS4_14ComposedLayoutINS4_7SwizzleILi1ELi4ELi3EEENS4_18smem_ptr_flag_bitsILi8EEENSW_INS5_IJNSA_ILi8EEESG_EEENS5_IJSG_SB_EEEEEEEvNS4_8identityES13_S1D_vS1E_EENS_8epilogue10collective18CollectiveEpilogueINS1G_23Sm100TmaWarpSpecializedILi2ELi2ELi32ELb0ELb0EEEJSH_NS5_IJNSW_ISE_SB_EES1L_EEESI_SJ_SI_SJ_NS1G_6fusion15FusionCallbacksIS1K_NS1N_17LinearCombinationISI_fSI_fLNS_15FloatRoundStyleE2EEESH_S1M_JEEENS4_5SM1004TMEM4LOAD26SM100_TMEM_LOAD_16dp32b32xES13_NS14_INS15_ILi2ELi4ELi3EEES18_NSW_INS5_IJS19_SE_EEENS5_IJSE_SB_EEEEEEENS4_39AutoVectorizingCopyWithAssumedAlignmentILi128EEENS4_14SM90_TMA_STOREES21_S23_S23_EEEvvEEEEvNT_6ParamsE:
        .type           _ZN7cutlass13device_kernelINS_4gemm6kernel13GemmUniversalIN4cute5tupleIJiiiiEEENS1_10collective13CollectiveMmaINS1_35MainloopSm100TmaUmmaWarpSpecializedILi4ELi2ELi4ENS5_IJNS4_1CILi1EEESB_SB_EEEEENS5_IJNSA_ILi64EEENSA_ILi128EEENSA_ILi32EEEEEENS_12float_e4m3_tENS5_IJlSB_lEEESI_SJ_NS4_8TiledMMAINS4_8MMA_AtomIJNS4_10MMA_TraitsINS4_19SM100_MMA_F8F6F4_SSEJSI_SI_fSE_SF_NS4_17integral_constantINS4_4UMMA5MajorELSQ_0EEESR_NSO_INSP_7ScaleInELSS_0EEEST_EEEEEENS4_6LayoutISC_NS5_IJNSA_ILi0EEESX_SX_EEEEENS5_IJNS4_10UnderscoreES10_S10_EEEEENS4_13SM90_TMA_LOADENS4_14ComposedLayoutINS4_7SwizzleILi1ELi4ELi3EEENS4_18smem_ptr_flag_bitsILi8EEENSW_INS5_IJNSA_ILi8EEESG_EEENS5_IJSG_SB_EEEEEEEvNS4_8identityES13_S1D_vS1E_EENS_8epilogue10collective18CollectiveEpilogueINS1G_23Sm100TmaWarpSpecializedILi2ELi2ELi32ELb0ELb0EEEJSH_NS5_IJNSW_ISE_SB_EES1L_EEESI_SJ_SI_SJ_NS1G_6fusion15FusionCallbacksIS1K_NS1N_17LinearCombinationISI_fSI_fLNS_15FloatRoundStyleE2EEESH_S1M_JEEENS4_5SM1004TMEM4LOAD26SM100_TMEM_LOAD_16dp32b32xES13_NS14_INS15_ILi2ELi4ELi3EEES18_NSW_INS5_IJS19_SE_EEENS5_IJSE_SB_EEEEEEENS4_39AutoVectorizingCopyWithAssumedAlignmentILi128EEENS4_14SM90_TMA_STOREES21_S23_S23_EEEvvEEEEvNT_6ParamsE,@function
        .size           _ZN7cutlass13device_kernelINS_4gemm6kernel13GemmUniversalIN4cute5tupleIJiiiiEEENS1_10collective13CollectiveMmaINS1_35MainloopSm100TmaUmmaWarpSpecializedILi4ELi2ELi4ENS5_IJNS4_1CILi1EEESB_SB_EEEEENS5_IJNSA_ILi64EEENSA_ILi128EEENSA_ILi32EEEEEENS_12float_e4m3_tENS5_IJlSB_lEEESI_SJ_NS4_8TiledMMAINS4_8MMA_AtomIJNS4_10MMA_TraitsINS4_19SM100_MMA_F8F6F4_SSEJSI_SI_fSE_SF_NS4_17integral_constantINS4_4UMMA5MajorELSQ_0EEESR_NSO_INSP_7ScaleInELSS_0EEEST_EEEEEENS4_6LayoutISC_NS5_IJNSA_ILi0EEESX_SX_EEEEENS5_IJNS4_10UnderscoreES10_S10_EEEEENS4_13SM90_TMA_LOADENS4_14ComposedLayoutINS4_7SwizzleILi1ELi4ELi3EEENS4_18smem_ptr_flag_bitsILi8EEENSW_INS5_IJNSA_ILi8EEESG_EEENS5_IJSG_SB_EEEEEEEvNS4_8identityES13_S1D_vS1E_EENS_8epilogue10collective18CollectiveEpilogueINS1G_23Sm100TmaWarpSpecializedILi2ELi2ELi32ELb0ELb0EEEJSH_NS5_IJNSW_ISE_SB_EES1L_EEESI_SJ_SI_SJ_NS1G_6fusion15FusionCallbacksIS1K_NS1N_17LinearCombinationISI_fSI_fLNS_15FloatRoundStyleE2EEESH_S1M_JEEENS4_5SM1004TMEM4LOAD26SM100_TMEM_LOAD_16dp32b32xES13_NS14_INS15_ILi2ELi4ELi3EEES18_NSW_INS5_IJS19_SE_EEENS5_IJSE_SB_EEEEEEENS4_39AutoVectorizingCopyWithAssumedAlignmentILi128EEENS4_14SM90_TMA_STOREES21_S23_S23_EEEvvEEEEvNT_6ParamsE,(.L_x_142 - _ZN7cutlass13device_kernelINS_4gemm6kernel13GemmUniversalIN4cute5tupleIJiiiiEEENS1_10collective13CollectiveMmaINS1_35MainloopSm100TmaUmmaWarpSpecializedILi4ELi2ELi4ENS5_IJNS4_1CILi1EEESB_SB_EEEEENS5_IJNSA_ILi64EEENSA_ILi128EEENSA_ILi32EEEEEENS_12float_e4m3_tENS5_IJlSB_lEEESI_SJ_NS4_8TiledMMAINS4_8MMA_AtomIJNS4_10MMA_TraitsINS4_19SM100_MMA_F8F6F4_SSEJSI_SI_fSE_SF_NS4_17integral_constantINS4_4UMMA5MajorELSQ_0EEESR_NSO_INSP_7ScaleInELSS_0EEEST_EEEEEENS4_6LayoutISC_NS5_IJNSA_ILi0EEESX_SX_EEEEENS5_IJNS4_10UnderscoreES10_S10_EEEEENS4_13SM90_TMA_LOADENS4_14ComposedLayoutINS4_7SwizzleILi1ELi4ELi3EEENS4_18smem_ptr_flag_bitsILi8EEENSW_INS5_IJNSA_ILi8EEESG_EEENS5_IJSG_SB_EEEEEEEvNS4_8identityES13_S1D_vS1E_EENS_8epilogue10collective18CollectiveEpilogueINS1G_23Sm100TmaWarpSpecializedILi2ELi2ELi32ELb0ELb0EEEJSH_NS5_IJNSW_ISE_SB_EES1L_EEESI_SJ_SI_SJ_NS1G_6fusion15FusionCallbacksIS1K_NS1N_17LinearCombinationISI_fSI_fLNS_15FloatRoundStyleE2EEESH_S1M_JEEENS4_5SM1004TMEM4LOAD26SM100_TMEM_LOAD_16dp32b32xES13_NS14_INS15_ILi2ELi4ELi3EEES18_NSW_INS5_IJS19_SE_EEENS5_IJSE_SB_EEEEEEENS4_39AutoVectorizingCopyWithAssumedAlignmentILi128EEENS4_14SM90_TMA_STOREES21_S23_S23_EEEvvEEEEvNT_6ParamsE)
        .other          _ZN7cutlass13device_kernelINS_4gemm6kernel13GemmUniversalIN4cute5tupleIJiiiiEEENS1_10collective13CollectiveMmaINS1_35MainloopSm100TmaUmmaWarpSpecializedILi4ELi2ELi4ENS5_IJNS4_1CILi1EEESB_SB_EEEEENS5_IJNSA_ILi64EEENSA_ILi128EEENSA_ILi32EEEEEENS_12float_e4m3_tENS5_IJlSB_lEEESI_SJ_NS4_8TiledMMAINS4_8MMA_AtomIJNS4_10MMA_TraitsINS4_19SM100_MMA_F8F6F4_SSEJSI_SI_fSE_SF_NS4_17integral_constantINS4_4UMMA5MajorELSQ_0EEESR_NSO_INSP_7ScaleInELSS_0EEEST_EEEEEENS4_6LayoutISC_NS5_IJNSA_ILi0EEESX_SX_EEEEENS5_IJNS4_10UnderscoreES10_S10_EEEEENS4_13SM90_TMA_LOADENS4_14ComposedLayoutINS4_7SwizzleILi1ELi4ELi3EEENS4_18smem_ptr_flag_bitsILi8EEENSW_INS5_IJNSA_ILi8EEESG_EEENS5_IJSG_SB_EEEEEEEvNS4_8identityES13_S1D_vS1E_EENS_8epilogue10collective18CollectiveEpilogueINS1G_23Sm100TmaWarpSpecializedILi2ELi2ELi32ELb0ELb0EEEJSH_NS5_IJNSW_ISE_SB_EES1L_EEESI_SJ_SI_SJ_NS1G_6fusion15FusionCallbacksIS1K_NS1N_17LinearCombinationISI_fSI_fLNS_15FloatRoundStyleE2EEESH_S1M_JEEENS4_5SM1004TMEM4LOAD26SM100_TMEM_LOAD_16dp32b32xES13_NS14_INS15_ILi2ELi4ELi3EEES18_NSW_INS5_IJS19_SE_EEENS5_IJSE_SB_EEEEEEENS4_39AutoVectorizingCopyWithAssumedAlignmentILi128EEENS4_14SM90_TMA_STOREES21_S23_S23_EEEvvEEEEvNT_6ParamsE,@"STO_CUDA_ENTRY STV_DEFAULT"
_ZN7cutlass13device_kernelINS_4gemm6kernel13GemmUniversalIN4cute5tupleIJiiiiEEENS1_10collective13CollectiveMmaINS1_35MainloopSm100TmaUmmaWarpSpecializedILi4ELi2ELi4ENS5_IJNS4_1CILi1EEESB_SB_EEEEENS5_IJNSA_ILi64EEENSA_ILi128EEENSA_ILi32EEEEEENS_12float_e4m3_tENS5_IJlSB_lEEESI_SJ_NS4_8TiledMMAINS4_8MMA_AtomIJNS4_10MMA_TraitsINS4_19SM100_MMA_F8F6F4_SSEJSI_SI_fSE_SF_NS4_17integral_constantINS4_4UMMA5MajorELSQ_0EEESR_NSO_INSP_7ScaleInELSS_0EEEST_EEEEEENS4_6LayoutISC_NS5_IJNSA_ILi0EEESX_SX_EEEEENS5_IJNS4_10UnderscoreES10_S10_EEEEENS4_13SM90_TMA_LOADENS4_14ComposedLayoutINS4_7SwizzleILi1ELi4ELi3EEENS4_18smem_ptr_flag_bitsILi8EEENSW_INS5_IJNSA_ILi8EEESG_EEENS5_IJSG_SB_EEEEEEEvNS4_8identityES13_S1D_vS1E_EENS_8epilogue10collective18CollectiveEpilogueINS1G_23Sm100TmaWarpSpecializedILi2ELi2ELi32ELb0ELb0EEEJSH_NS5_IJNSW_ISE_SB_EES1L_EEESI_SJ_SI_SJ_NS1G_6fusion15FusionCallbacksIS1K_NS1N_17LinearCombinationISI_fSI_fLNS_15FloatRoundStyleE2EEESH_S1M_JEEENS4_5SM1004TMEM4LOAD26SM100_TMEM_LOAD_16dp32b32xES13_NS14_INS15_ILi2ELi4ELi3EEES18_NSW_INS5_IJS19_SE_EEENS5_IJSE_SB_EEEEEEENS4_39AutoVectorizingCopyWithAssumedAlignmentILi128EEENS4_14SM90_TMA_STOREES21_S23_S23_EEEvvEEEEvNT_6ParamsE:
[----:B------:R-:W1:Y:S01]  /*0000*/  LDC R1, c[0x0][0x37c] ;  /* 0x0000df00ff017b82 */ /* 0x000e620000000800 */
[----:B------:R-:W2:Y:S01]  /*0010*/  S2R R108, SR_TID.X ;  /* 0x00000000006c7919 */ /* 0x000ea20000002100 */
[----:B------:R-:W3:Y:S01]  /*0020*/  LDCU.64 UR4, c[0x0][0x890] ;  /* 0x00011200ff0477ac */ /* 0x000ee20008000a00 */
[----:B------:R-:W-:Y:S02]  /*0030*/  PRMT R95, RZ, 0x7610, R95 ;  /* 0x00007610ff5f7816 */ /* 0x000fe4000000005f */
[----:B------:R-:W-:Y:S01]  /*0040*/  ELECT P5, URZ, PT ;  /* 0x0000000000ff782f */ /* 0x000fe200038a0000 */
[----:B------:R-:W4:Y:S01]  /*0050*/  LDCU.64 UR46, c[0x0][0x358] ;  /* 0x00006b00ff2e77ac */ /* 0x000f220008000a00 */
[----:B---3--:R-:W-:-:S04]  /*0060*/  UISETP.NE.U32.AND UP0, UPT, UR4, URZ, UPT ;  /* 0x000000ff0400728c */ /* 0x008fc8000bf05070 */
[----:B------:R-:W-:Y:S01]  /*0070*/  UISETP.NE.AND.EX UP0, UPT, UR5, URZ, UPT, UP0 ;  /* 0x000000ff0500728c */ /* 0x000fe2000bf05300 */
[----:B--2---:R-:W-:-:S05]  /*0080*/  SHF.R.U32.HI R101, RZ, 0x5, R108 ;  /* 0x00000005ff657819 */ /* 0x004fca000001166c */
[----:B------:R-:W2:Y:S02]  /*0090*/  SHFL.IDX PT, R0, R101, RZ, 0x1f ;  /* 0x00001fff65007589 */ /* 0x000ea400000e0000 */
[----:B--2---:R-:W-:Y:S01]  /*00a0*/  R2UR UR8, R0 ;  /* 0x00000000000872ca */ /* 0x004fe200000e0000 */
[----:B-1--4-:R-:W-:-:S14]  /*00b0*/  BRA.U UP0, `(.L_x_0) ;  /* 0x00000001002c7547 */ /* 0x012fdc000b800000 */
[----:B------:R-:W1:Y:S02]  /*00c0*/  LDCU.64 UR6, c[0x0][0x888] ;  /* 0x00011100ff0677ac */ /* 0x000e640008000a00 */
[----:B-1----:R-:W-:-:S04]  /*00d0*/  UISETP.NE.U32.AND UP0, UPT, UR6, URZ, UPT ;  /* 0x000000ff0600728c */ /* 0x002fc8000bf05070 */
[----:B------:R-:W-:-:S09]  /*00e0*/  UISETP.NE.AND.EX UP0, UPT, UR7, URZ, UPT, UP0 ;  /* 0x000000ff0700728c */ /* 0x000fd2000bf05300 */
[----:B------:R-:W-:Y:S05]  /*00f0*/  BRA.U !UP0, `(.L_x_1) ;  /* 0x0000000108107547 */ /* 0x000fea000b800000 */
[----:B------:R-:W1:Y:S02]  /*0100*/  LDC.64 R2, c[0x0][0x888] ;  /* 0x00022200ff027b82 */ /* 0x000e640000000a00 */
[----:B-1----:R1:W5:Y:S01]  /*0110*/  LDG.E R49, desc[UR46][R2.64] ;  /* 0x0000002e02317981 */ /* 0x002362000c1e1900 */
[----:B------:R-:W-:Y:S01]  /*0120*/  HFMA2 R95, -RZ, RZ, 0, 5.9604644775390625e-08 ;  /* 0x00000001ff5f7431 */ /* 0x000fe200000001ff */
[----:B------:R-:W-:Y:S05]  /*0130*/  BRA `(.L_x_0) ;  /* 0x00000000000c7947 */ /* 0x000fea0003800000 */
.L_x_1:
[----:B------:R-:W1:Y:S01]  /*0140*/  LDCU UR6, c[0x0][0x880] ;  /* 0x00011000ff0677ac */ /* 0x000e620008000800 */
[----:B------:R-:W-:Y:S01]  /*0150*/  HFMA2 R95, -RZ, RZ, 0, 5.9604644775390625e-08 ;  /* 0x00000001ff5f7431 */ /* 0x000fe200000001ff */
[----:B-1----:R-:W-:-:S07]  /*0160*/  MOV R49, UR6 ;  /* 0x0000000600317c02 */ /* 0x002fce0008000f00 */
.L_x_0:
[----:B------:R-:W2:Y:S02]  /*0170*/  LDCU.64 UR6, c[0x0][0x8b0] ;  /* 0x00011600ff0677ac */ /* 0x000ea40008000a00 */
[----:B--2---:R-:W-:-:S04]  /*0180*/  UISETP.NE.U32.AND UP0, UPT, UR6, URZ, UPT ;  /* 0x000000ff0600728c */ /* 0x004fc8000bf05070 */
[----:B------:R-:W-:-:S09]  /*0190*/  UISETP.NE.AND.EX UP0, UPT, UR7, URZ, UPT, UP0 ;  /* 0x000000ff0700728c */ /* 0x000fd2000bf05300 */
[----:B------:R-:W-:Y:S05]  /*01a0*/  BRA.U UP0, `(.L_x_2) ;  /* 0x0000000100247547 */ /* 0x000fea000b800000 */
[----:B------:R-:W2:Y:S02]  /*01b0*/  LDCU.64 UR6, c[0x0][0x8a8] ;  /* 0x00011500ff0677ac */ /* 0x000ea40008000a00 */
[----:B--2---:R-:W-:-:S04]  /*01c0*/  UISETP.NE.U32.AND UP0, UPT, UR6, URZ, UPT ;  /* 0x000000ff0600728c */ /* 0x004fc8000bf05070 */
[----:B------:R-:W-:-:S09]  /*01d0*/  UISETP.NE.AND.EX UP0, UPT, UR7, URZ, UPT, UP0 ;  /* 0x000000ff0700728c */ /* 0x000fd2000bf05300 */
[----:B------:R-:W-:Y:S05]  /*01e0*/  BRA.U !UP0, `(.L_x_3) ;  /* 0x00000001080c7547 */ /* 0x000fea000b800000 */
[----:B-1----:R-:W1:Y:S02]  /*01f0*/  LDC.64 R2, c[0x0][0x8a8] ;  /* 0x00022a00ff027b82 */ /* 0x002e640000000a00 */
[----:B-1----:R2:W5:Y:S01]  /*0200*/  LDG.E R47, desc[UR46][R2.64] ;  /* 0x0000002e022f7981 */ /* 0x002562000c1e1900 */
[----:B------:R-:W-:Y:S05]  /*0210*/  BRA `(.L_x_2) ;  /* 0x0000000000087947 */ /* 0x000fea0003800000 */
.L_x_3:
[----:B------:R-:W2:Y:S02]  /*0220*/  LDCU UR6, c[0x0][0x8a0] ;  /* 0x00011400ff0677ac */ /* 0x000ea40008000800 */
[----:B--2---:R-:W-:Y:S02]  /*0230*/  MOV R47, UR6 ;  /* 0x00000006002f7c02 */ /* 0x004fe40008000f00 */
.L_x_2:
[----:B------:R-:W-:Y:S01]  /*0240*/  IMAD.U32 R0, RZ, RZ, UR8 ;  /* 0x00000008ff007e24 */ /* 0x000fe2000f8e00ff */
[----:B------:R-:W-:Y:S04]  /*0250*/  BSSY.RECONVERGENT B0, `(.L_x_4) ;  /* 0x000000c000007945 */ /* 0x000fe80003800200 */
[C---:B------:R-:W-:Y:S02]  /*0260*/  ISETP.NE.OR P1, PT, R0.reuse, 0x1, !P5 ;  /* 0x000000010000780c */ /* 0x040fe40006f25670 */
[----:B------:R-:W-:-:S11]  /*0270*/  ISETP.NE.OR P0, PT, R0, 0x3, !P5 ;  /* 0x000000030000780c */ /* 0x000fd60006f05670 */
[----:B------:R-:W-:Y:S05]  /*0280*/  @P1 BRA `(.L_x_5) ;  /* 0x0000000000201947 */ /* 0x000fea0003800000 */
[----:B------:R-:W3:Y:S02]  /*0290*/  LDCU.64 UR6, c[0x0][0x348] ;  /* 0x00006900ff0677ac */ /* 0x000ee40008000a00 */
[----:B---3--:R-:W-:Y:S02]  /*02a0*/  UIADD3 UR10, UP1, UPT, UR6, 0x80, URZ ;  /* 0x00000080060a7890 */ /* 0x008fe4000ff3e0ff */
[----:B------:R-:W-:Y:S02]  /*02b0*/  UIADD3 UR6, UP0, UPT, UR6, 0x180, URZ ;  /* 0x0000018006067890 */ /* 0x000fe4000ff1e0ff */
[----:B------:R-:W-:Y:S02]  /*02c0*/  UIADD3.X UR11, UPT, UPT, URZ, UR7, URZ, UP1, !UPT ;  /* 0x00000007ff0b7290 */ /* 0x000fe40008ffe4ff */
[----:B------:R-:W-:-:S07]  /*02d0*/  UIADD3.X UR7, UPT, UPT, URZ, UR7, URZ, UP0, !UPT ;  /* 0x00000007ff077290 */ /* 0x000fce00087fe4ff */
[----:B------:R3:W-:Y:S02]  /*02e0*/  UTMACCTL.PF [UR10] ;  /* 0x000000000a0079b9 */ /* 0x0007e40008040000 */
[----:B------:R3:W-:Y:S02]  /*02f0*/  UTMACCTL.PF [UR6] ;  /* 0x00000000060079b9 */ /* 0x0007e40008040000 */
[----:B---3--:R-:W-:Y:S01]  /*0300*/  NOP ;  /* 0x0000000000007918 */ /* 0x008fe20000000000 */
.L_x_5:
[----:B------:R-:W-:Y:S05]  /*0310*/  BSYNC.RECONVERGENT B0 ;  /* 0x0000000000007941 */ /* 0x000fea0003800200 */
.L_x_4:
[----:B------:R-:W-:Y:S04]  /*0320*/  BSSY.RECONVERGENT B0, `(.L_x_6) ;  /* 0x000000a000007945 */ /* 0x000fe80003800200 */
        /* <DEDUP_REMOVED lines=9> */
.L_x_7:
[----:B------:R-:W-:Y:S05]  /*03c0*/  BSYNC.RECONVERGENT B0 ;  /* 0x0000000000007941 */ /* 0x000fea0003800200 */
.L_x_6:
[----:B------:R-:W3:Y:S01]  /*03d0*/  LDCU.64 UR6, c[0x0][0x888] ;  /* 0x00011100ff0677ac */ /* 0x000ee20008000a00 */
[----:B------:R-:W-:Y:S02]  /*03e0*/  UISETP.EQ.U32.AND UP1, UPT, UR4, URZ, UPT ;  /* 0x000000ff0400728c */ /* 0x000fe4000bf22070 */
[----:B------:R-:W-:Y:S02]  /*03f0*/  UPLOP3.LUT UP2, UPT, UPT, UPT, UPT, 0x80, 0x8 ;  /* 0x000000000008789c */ /* 0x000fe40003f4f070 */
[----:B---3--:R-:W-:-:S04]  /*0400*/  UISETP.NE.U32.AND UP0, UPT, UR6, URZ, UPT ;  /* 0x000000ff0600728c */ /* 0x008fc8000bf05070 */
[----:B------:R-:W-:-:S04]  /*0410*/  UISETP.NE.AND.EX UP0, UPT, UR7, URZ, UPT, UP0 ;  /* 0x000000ff0700728c */ /* 0x000fc8000bf05300 */
[----:B------:R-:W-:-:S04]  /*0420*/  UISETP.EQ.OR.EX UP3, UPT, UR5, URZ, !UP0, UP1 ;  /* 0x000000ff0500728c */ /* 0x000fc8000c762710 */
[----:B------:R-:W-:-:S05]  /*0430*/  UP2UR UR50, UPR, URZ, 0x8 ;  /* 0x00000008ff327883 */ /* 0x000fca0008000000 */
[----:B------:R-:W-:Y:S07]  /*0440*/  BRA.U !UP3, `(.L_x_8) ;  /* 0x000000010b207547 */ /* 0x000fee000b800000 */
[----:B------:R-:W-:Y:S01]  /*0450*/  UISETP.NE.U32.AND UP2, UPT, UR4, URZ, UPT ;  /* 0x000000ff0400728c */ /* 0x000fe2000bf45070 */
[----:B-----5:R-:W-:Y:S01]  /*0460*/  FSETP.NEU.AND P0, PT, R49, RZ, PT ;  /* 0x000000ff3100720b */ /* 0x020fe20003f0d000 */
[----:B------:R-:W-:Y:S02]  /*0470*/  USEL UR4, URZ, 0xffffffff, UP0 ;  /* 0xffffffffff047887 */ /* 0x000fe40008000000 */
[----:B------:R-:W-:-:S10]  /*0480*/  UISETP.NE.AND.EX UP2, UPT, UR5, URZ, UPT, UP2 ;  /* 0x000000ff0500728c */ /* 0x000fd4000bf45320 */
[----:B------:R-:W-:Y:S01]  /*0490*/  VOTEU.ANY UP1, P0 ;  /* 0x0000000000ff7886 */ /* 0x000fe20000020100 */
[----:B------:R-:W-:-:S04]  /*04a0*/  @!UP2 USEL UR4, URZ, 0xffffffff, UP1 ;  /* 0xffffffffff04a887 */ /* 0x000fc80008800000 */
[----:B------:R-:W-:-:S04]  /*04b0*/  ULOP3.LUT UR4, UR4, 0x1, URZ, 0xc0, !UPT ;  /* 0x0000000104047892 */ /* 0x000fc8000f8ec0ff */
[----:B------:R-:W-:-:S11]  /*04c0*/  UISETP.NE.U32.AND UP2, UPT, UR4, 0x1, UPT ;  /* 0x000000010400788c */ /* 0x000fd6000bf45070 */
.L_x_8:
[----:B-12---:R-:W1:Y:S01]  /*04d0*/  SHFL.IDX PT, R2, R101, RZ, 0x1f ;  /* 0x00001fff65027589 */ /* 0x006e6200000e0000 */
[----:B------:R-:W-:-:S04]  /*04e0*/  UISETP.NE.AND UP1, UPT, UR8, 0x2, UPT ;  /* 0x000000020800788c */ /* 0x000fc8000bf25270 */
[----:B------:R-:W-:Y:S01]  /*04f0*/  USEL UR6, URZ, 0x1, UP1 ;  /* 0x00000001ff067887 */ /* 0x000fe20008800000 */
[----:B-1----:R-:W-:-:S13]  /*0500*/  ISETP.NE.AND P0, PT, R2, RZ, PT ;  /* 0x000000ff0200720c */ /* 0x002fda0003f05270 */
[----:B------:R-:W-:Y:S05]  /*0510*/  @P0 BRA `(.L_x_9) ;  /* 0x0000000000480947 */ /* 0x000fea0003800000 */
[----:B------:R-:W1:Y:S01]  /*0520*/  S2UR UR5, SR_CgaCtaId ;  /* 0x00000000000579c3 */ /* 0x000e620000008800 */
[----:B------:R-:W-:Y:S01]  /*0530*/  UMOV UR7, 0x400 ;  /* 0x0000040000077882 */ /* 0x000fe20000000000 */
[----:B------:R-:W-:Y:S01]  /*0540*/  UMOV UR4, 0x1 ;  /* 0x0000000100047882 */ /* 0x000fe20000000000 */
[----:B------:R-:W-:Y:S01]  /*0550*/  ELECT P0, URZ, PT ;  /* 0x0000000000ff782f */ /* 0x000fe20003800000 */
[----:B------:R-:W-:-:S04]  /*0560*/  UIADD3 UR10, UPT, UPT, -UR4, 0x100000, URZ ;  /* 0x00100000040a7890 */ /* 0x000fc8000fffe1ff */
[----:B------:R-:W-:Y:S02]  /*0570*/  USHF.L.U32 UR11, UR10, 0xb, URZ ;  /* 0x0000000b0a0b7899 */ /* 0x000fe400080006ff */
[----:B------:R-:W-:Y:S02]  /*0580*/  USHF.L.U32 UR10, UR10, 0x1, URZ ;  /* 0x000000010a0a7899 */ /* 0x000fe400080006ff */
[----:B-1----:R-:W-:Y:S01]  /*0590*/  ULEA UR5, UR5, UR7, 0x18 ;  /* 0x0000000705057291 */ /* 0x002fe2000f8ec0ff */
[----:B------:R-:W1:Y:S11]  /*05a0*/  FENCE.VIEW.ASYNC.S ;  /* 0x00000000000073c6 */ /* 0x000e760000000000 */
[----:B-1----:R1:W2:Y:S01]  /*05b0*/  SYNCS.EXCH.64 URZ, [UR5], UR10 ;  /* 0x0000000a05ff75b2 */ /* 0x0022a20008000100 */
[----:B------:R1:W3:Y:S01]  /*05c0*/  SYNCS.EXCH.64 URZ, [UR5+0x20], UR10 ;  /* 0x0000200a05ff75b2 */ /* 0x0002e20008000100 */
[----:B------:R1:W4:Y:S01]  /*05d0*/  SYNCS.EXCH.64 URZ, [UR5+0x8], UR10 ;  /* 0x0000080a05ff75b2 */ /* 0x0003220008000100 */
[----:B------:R1:W1:Y:S01]  /*05e0*/  SYNCS.EXCH.64 URZ, [UR5+0x28], UR10 ;  /* 0x0000280a05ff75b2 */ /* 0x0002620008000100 */
[----:B------:R1:W1:Y:S01]  /*05f0*/  SYNCS.EXCH.64 URZ, [UR5+0x10], UR10 ;  /* 0x0000100a05ff75b2 */ /* 0x0002620008000100 */
[----:B------:R1:W1:Y:S01]  /*0600*/  SYNCS.EXCH.64 URZ, [UR5+0x30], UR10 ;  /* 0x0000300a05ff75b2 */ /* 0x0002620008000100 */
[----:B------:R1:W1:Y:S01]  /*0610*/  SYNCS.EXCH.64 URZ, [UR5+0x18], UR10 ;  /* 0x0000180a05ff75b2 */ /* 0x0002620008000100 */
[----:B------:R1:W1:Y:S01]  /*0620*/  SYNCS.EXCH.64 URZ, [UR5+0x38], UR10 ;  /* 0x0000380a05ff75b2 */ /* 0x0002620008000100 */
[----:B------:R-:W-:Y:S01]  /*0630*/  NOP ;  /* 0x0000000000007918 */ /* 0x000fe20000000000 */
.L_x_9:
[----:B------:R-:W2:Y:S01]  /*0640*/  SHFL.IDX PT, R2, R101, RZ, 0x1f ;  /* 0x00001fff65027589 */ /* 0x000ea200000e0000 */
[----:B------:R-:W-:Y:S01]  /*0650*/  NOP ;  /* 0x0000000000007918 */ /* 0x000fe20000000000 */
[----:B--2---:R-:W-:-:S13]  /*0660*/  ISETP.NE.AND P0, PT, R2, 0x1, PT ;  /* 0x000000010200780c */ /* 0x004fda0003f05270 */
[----:B------:R-:W-:Y:S05]  /*0670*/  @P0 BRA `(.L_x_10) ;  /* 0x0000000000480947 */ /* 0x000fea0003800000 */
[----:B------:R-:W2:Y:S01]  /*0680*/  S2UR UR7, SR_CgaCtaId ;  /* 0x00000000000779c3 */ /* 0x000ea20000008800 */
[----:B------:R-:W-:Y:S01]  /*0690*/  UMOV UR9, 0x400 ;  /* 0x0000040000097882 */ /* 0x000fe20000000000 */
[----:B-1----:R-:W-:Y:S01]  /*06a0*/  UMOV UR5, 0x20 ;  /* 0x0000002000057882 */ /* 0x002fe20000000000 */
[----:B------:R-:W-:Y:S01]  /*06b0*/  UMOV UR4, 0x80 ;  /* 0x0000008000047882 */ /* 0x000fe20000000000 */
[----:B------:R-:W-:-:S04]  /*06c0*/  UIADD3 UR10, UPT, UPT, -UR5, 0x100000, URZ ;  /* 0x00100000050a7890 */ /* 0x000fc8000fffe1ff */
[----:B------:R-:W-:Y:S02]  /*06d0*/  USHF.L.U32 UR11, UR10, 0xb, URZ ;  /* 0x0000000b0a0b7899 */ /* 0x000fe400080006ff */
[----:B------:R-:W-:Y:S02]  /*06e0*/  USHF.L.U32 UR10, UR10, 0x1, URZ ;  /* 0x000000010a0a7899 */ /* 0x000fe400080006ff */
[----:B------:R-:W-:-:S04]  /*06f0*/  UIADD3 UR4, UPT, UPT, -UR4, 0x100000, URZ ;  /* 0x0010000004047890 */ /* 0x000fc8000fffe1ff */
[----:B------:R-:W-:Y:S02]  /*0700*/  USHF.L.U32 UR5, UR4, 0xb, URZ ;  /* 0x0000000b04057899 */ /* 0x000fe400080006ff */
[----:B------:R-:W-:Y:S01]  /*0710*/  USHF.L.U32 UR4, UR4, 0x1, URZ ;  /* 0x0000000104047899 */ /* 0x000fe200080006ff */
[----:B------:R-:W-:Y:S01]  /*0720*/  ELECT P0, URZ, PT ;  /* 0x0000000000ff782f */ /* 0x000fe20003800000 */
[----:B--2---:R-:W-:Y:S01]  /*0730*/  ULEA UR7, UR7, UR9, 0x18 ;  /* 0x0000000907077291 */ /* 0x004fe2000f8ec0ff */
[----:B------:R-:W1:Y:S11]  /*0740*/  FENCE.VIEW.ASYNC.S ;  /* 0x00000000000073c6 */ /* 0x000e760000000000 */
[----:B-1----:R2:W1:Y:S01]  /*0750*/  SYNCS.EXCH.64 URZ, [UR7+0x40], UR10 ;  /* 0x0000400a07ff75b2 */ /* 0x0024620008000100 */
[----:B------:R2:W1:Y:S01]  /*0760*/  SYNCS.EXCH.64 URZ, [UR7+0x50], UR4 ;  /* 0x0000500407ff75b2 */ /* 0x0004620008000100 */
[----:B------:R2:W1:Y:S01]  /*0770*/  SYNCS.EXCH.64 URZ, [UR7+0x48], UR10 ;  /* 0x0000480a07ff75b2 */ /* 0x0004620008000100 */
[----:B------:R2:W1:Y:S02]  /*0780*/  SYNCS.EXCH.64 URZ, [UR7+0x58], UR4 ;  /* 0x0000580407ff75b2 */ /* 0x0004640008000100 */
[----:B--2---:R-:W-:Y:S01]  /*0790*/  NOP ;  /* 0x0000000000007918 */ /* 0x004fe20000000000 */
.L_x_10:
[----:B------:R-:W2:Y:S01]  /*07a0*/  SHFL.IDX PT, R2, R101, RZ, 0x1f ;  /* 0x00001fff65027589 */ /* 0x000ea200000e0000 */
[----:B------:R-:W-:Y:S01]  /*07b0*/  NOP ;  /* 0x0000000000007918 */ /* 0x000fe20000000000 */
[----:B--2---:R-:W-:-:S13]  /*07c0*/  ISETP.NE.AND P0, PT, R2, 0x3, PT ;  /* 0x000000030200780c */ /* 0x004fda0003f05270 */
[----:B------:R-:W-:Y:S05]  /*07d0*/  @P0 BRA `(.L_x_11) ;  /* 0x0000000000300947 */ /* 0x000fea0003800000 */
[----:B-1----:R-:W1:Y:S01]  /*07e0*/  S2UR UR5, SR_CgaCtaId ;  /* 0x00000000000579c3 */ /* 0x002e620000008800 */
        /* <DEDUP_REMOVED lines=8> */
[----:B-1----:R2:W1:Y:S01]  /*0870*/  SYNCS.EXCH.64 URZ, [UR5+0x60], UR10 ;  /* 0x0000600a05ff75b2 */ /* 0x0024620008000100 */
[----:B------:R2:W1:Y:S02]  /*0880*/  SYNCS.EXCH.64 URZ, [UR5+0x68], UR10 ;  /* 0x0000680a05ff75b2 */ /* 0x0004640008000100 */
[----:B--2---:R-:W-:Y:S01]  /*0890*/  NOP ;  /* 0x0000000000007918 */ /* 0x004fe20000000000 */
.L_x_11:
[----:B------:R-:W2:Y:S01]  /*08a0*/  SHFL.IDX PT, R2, R101, RZ, 0x1f ;  /* 0x00001fff65027589 */ /* 0x000ea200000e0000 */
[----:B------:R-:W-:Y:S01]  /*08b0*/  NOP ;  /* 0x0000000000007918 */ /* 0x000fe20000000000 */
[----:B--2---:R-:W-:-:S13]  /*08c0*/  ISETP.NE.AND P0, PT, R2, 0x4, PT ;  /* 0x000000040200780c */ /* 0x004fda0003f05270 */
[----:B------:R-:W-:Y:S05]  /*08d0*/  @P0 BRA `(.L_x_12) ;  /* 0x00000000004c0947 */ /* 0x000fea0003800000 */
[----:B-1----:R-:W1:Y:S01]  /*08e0*/  S2UR UR5, SR_CgaCtaId ;  /* 0x00000000000579c3 */ /* 0x002e620000008800 */
[----:B------:R-:W-:Y:S01]  /*08f0*/  UMOV UR9, 0x100 ;  /* 0x0000010000097882 */ /* 0x000fe20000000000 */
[----:B------:R-:W-:Y:S01]  /*0900*/  UMOV UR7, 0x400 ;  /* 0x0000040000077882 */ /* 0x000fe20000000000 */
[----:B------:R-:W-:Y:S01]  /*0910*/  USEL UR9, UR9, 0xe0, UP2 ;  /* 0x000000e009097887 */ /* 0x000fe20009000000 */
[----:B------:R-:W-:Y:S01]  /*0920*/  UMOV UR4, 0x1 ;  /* 0x0000000100047882 */ /* 0x000fe20000000000 */
[----:B------:R-:W-:Y:S01]  /*0930*/  ELECT P0, URZ, PT ;  /* 0x0000000000ff782f */ /* 0x000fe20003800000 */
[----:B------:R-:W-:-:S04]  /*0940*/  UIADD3 UR10, UPT, UPT, -UR4, 0x100000, URZ ;  /* 0x00100000040a7890 */ /* 0x000fc8000fffe1ff */
[----:B------:R-:W-:Y:S02]  /*0950*/  USHF.L.U32 UR11, UR10, 0xb, URZ ;  /* 0x0000000b0a0b7899 */ /* 0x000fe400080006ff */
[----:B------:R-:W-:Y:S02]  /*0960*/  USHF.L.U32 UR10, UR10, 0x1, URZ ;  /* 0x000000010a0a7899 */ /* 0x000fe400080006ff */
[----:B------:R-:W-:-:S04]  /*0970*/  UIADD3 UR12, UPT, UPT, -UR9, 0x100000, URZ ;  /* 0x00100000090c7890 */ /* 0x000fc8000fffe1ff */
[----:B------:R-:W-:Y:S02]  /*0980*/  USHF.L.U32 UR13, UR12, 0xb, URZ ;  /* 0x0000000b0c0d7899 */ /* 0x000fe400080006ff */
[----:B------:R-:W-:Y:S02]  /*0990*/  USHF.L.U32 UR12, UR12, 0x1, URZ ;  /* 0x000000010c0c7899 */ /* 0x000fe400080006ff */
[----:B-1----:R-:W-:Y:S01]  /*09a0*/  ULEA UR5, UR5, UR7, 0x18 ;  /* 0x0000000705057291 */ /* 0x002fe2000f8ec0ff */
[----:B------:R-:W1:Y:S11]  /*09b0*/  FENCE.VIEW.ASYNC.S ;  /* 0x00000000000073c6 */ /* 0x000e760000000000 */
[----:B-1----:R2:W1:Y:S01]  /*09c0*/  SYNCS.EXCH.64 URZ, [UR5+0x70], UR10 ;  /* 0x0000700a05ff75b2 */ /* 0x0024620008000100 */
[----:B------:R2:W1:Y:S01]  /*09d0*/  SYNCS.EXCH.64 URZ, [UR5+0x80], UR12 ;  /* 0x0000800c05ff75b2 */ /* 0x0004620008000100 */
[----:B------:R2:W1:Y:S01]  /*09e0*/  SYNCS.EXCH.64 URZ, [UR5+0x78], UR10 ;  /* 0x0000780a05ff75b2 */ /* 0x0004620008000100 */
[----:B------:R2:W1:Y:S02]  /*09f0*/  SYNCS.EXCH.64 URZ, [UR5+0x88], UR12 ;  /* 0x0000880c05ff75b2 */ /* 0x0004640008000100 */
[----:B--2---:R-:W-:Y:S01]  /*0a00*/  NOP ;  /* 0x0000000000007918 */ /* 0x004fe20000000000 */
.L_x_12:
        /* <DEDUP_REMOVED lines=20> */
[----:B------:R2:W1:Y:S01]  /*0b50*/  SYNCS.EXCH.64 URZ, [UR7+0xb8], UR4 ;  /* 0x0000b80407ff75b2 */ /* 0x0004620008000100 */
[----:B------:R2:W1:Y:S01]  /*0b60*/  SYNCS.EXCH.64 URZ, [UR7+0xa0], UR10 ;  /* 0x0000a00a07ff75b2 */ /* 0x0004620008000100 */
[----:B------:R2:W1:Y:S01]  /*0b70*/  SYNCS.EXCH.64 URZ, [UR7+0xc0], UR4 ;  /* 0x0000c00407ff75b2 */ /* 0x0004620008000100 */
[----:B------:R2:W1:Y:S01]  /*0b80*/  SYNCS.EXCH.64 URZ, [UR7+0xa8], UR10 ;  /* 0x0000a80a07ff75b2 */ /* 0x0004620008000100 */
[----:B------:R2:W1:Y:S02]  /*0b90*/  SYNCS.EXCH.64 URZ, [UR7+0xc8], UR4 ;  /* 0x0000c80407ff75b2 */ /* 0x0004640008000100 */
[----:B--2---:R-:W-:Y:S01]  /*0ba0*/  NOP ;  /* 0x0000000000007918 */ /* 0x004fe20000000000 */
.L_x_13:
        /* <DEDUP_REMOVED lines=18> */
.L_x_14:
[----:B-1----:R-:W1:Y:S01]  /*0cd0*/  S2UR UR5, SR_CTAID.X ;  /* 0x00000000000579c3 */ /* 0x002e620000002500 */
[----:B------:R-:W-:-:S05]  /*0ce0*/  CS2R.32 R96, SR_CgaSize ;  /* 0x0000000000607805 */ /* 0x000fca0000008a00 */
[----:B------:R-:W-:-:S05]  /*0cf0*/  IMAD R96, R96, -0xa0, RZ ;  /* 0xffffff6060607824 */ /* 0x000fca00078e02ff */
[----:B------:R-:W-:-:S14]  /*0d00*/  R2UR UR9, R96 ;  /* 0x00000000600972ca */ /* 0x000fdc00000e0000 */
[----:B------:R-:W2:Y:S01]  /*0d10*/  LDCU UR9, c[0x0][UR9+0x2b0] ;  /* 0x00005600090977ac */ /* 0x000ea20008000800 */
[----:B------:R-:W-:Y:S01]  /*0d20*/  NOP ;  /* 0x0000000000007918 */ /* 0x000fe20000000000 */
[----:B------:R-:W-:-:S05]  /*0d30*/  CS2R.32 R96, SR_CgaSize ;  /* 0x0000000000607805 */ /* 0x000fca0000008a00 */
[----:B------:R-:W-:-:S05]  /*0d40*/  IMAD R96, R96, -0xa0, RZ ;  /* 0xffffff6060607824 */ /* 0x000fca00078e02ff */
[----:B------:R-:W-:-:S14]  /*0d50*/  R2UR UR7, R96 ;  /* 0x00000000600772ca */ /* 0x000fdc00000e0000 */
[----:B------:R-:W3:Y:S01]  /*0d60*/  LDCU UR7, c[0x0][UR7+0x2b4] ;  /* 0x00005680070777ac */ /* 0x000ee20008000800 */
[----:B------:R-:W4:Y:S08]  /*0d70*/  S2UR UR4, SR_CTAID.Y ;  /* 0x00000000000479c3 */ /* 0x000f300000002600 */
[----:B------:R-:W3:Y:S01]  /*0d80*/  LDC R9, c[0x0][0xb24] ;  /* 0x0002c900ff097b82 */ /* 0x000ee20000000800 */
[----:B-1----:R-:W-:-:S02]  /*0d90*/  I2FP.F32.U32 R4, UR5 ;  /* 0x0000000500047c45 */ /* 0x002fc40008201000 */
[----:B------:R-:W-:-:S05]  /*0da0*/  CS2R.32 R5, SR_CgaSize ;  /* 0x0000000000057805 */ /* 0x000fca0000008a00 */
[----:B------:R-:W-:-:S06]  /*0db0*/  IMAD R5, R5, -0xa0, RZ ;  /* 0xffffff6005057824 */ /* 0x000fcc00078e02ff */
[----:B------:R-:W1:Y:S01]  /*0dc0*/  LDC R5, c[0x0][R5+0x2a0] ;  /* 0x0000a80005057b82 */ /* 0x000e620000000800 */
[----:B------:R-:W-:Y:S01]  /*0dd0*/  MOV R21, UR5 ;  /* 0x0000000500157c02 */ /* 0x000fe20008000f00 */
[----:B--2---:R-:W-:Y:S01]  /*0de0*/  FMUL R4, R4, UR9 ;  /* 0x0000000904047c20 */ /* 0x004fe20008400000 */
[----:B----4-:R-:W-:Y:S02]  /*0df0*/  I2FP.F32.U32 R2, UR4 ;  /* 0x0000000400027c45 */ /* 0x010fe40008201000 */
[----:B------:R-:W-:-:S05]  /*0e00*/  CS2R.32 R3, SR_CgaSize ;  /* 0x0000000000037805 */ /* 0x000fca0000008a00 */
[----:B------:R-:W-:-:S06]  /*0e10*/  IMAD R3, R3, -0xa0, RZ ;  /* 0xffffff6003037824 */ /* 0x000fcc00078e02ff */
[----:B------:R-:W2:Y:S01]  /*0e20*/  LDC R3, c[0x0][R3+0x2a4] ;  /* 0x0000a90003037b82 */ /* 0x000ea20000000800 */
[----:B------:R-:W4:Y:S01]  /*0e30*/  F2I.U32.TRUNC.NTZ R96, R4 ;  /* 0x0000000400607305 */ /* 0x000f22000020f000 */
[----:B------:R-:W-:Y:S01]  /*0e40*/  MOV R20, UR4 ;  /* 0x0000000400147c02 */ /* 0x000fe20008000f00 */
[----:B---3--:R-:W-:-:S05]  /*0e50*/  FMUL R2, R2, UR7 ;  /* 0x0000000702027c20 */ /* 0x008fca0008400000 */
[----:B------:R-:W-:Y:S01]  /*0e60*/  BAR.SYNC.DEFER_BLOCKING 0x0 ;  /* 0x0000000000007b1d */ /* 0x000fe20000010000 */
[----:B------:R-:W-:-:S05]  /*0e70*/  ISETP.GE.AND P0, PT, R9, 0x1, PT ;  /* 0x000000010900780c */ /* 0x000fca0003f06270 */
[----:B------:R-:W3:Y:S02]  /*0e80*/  F2I.U32.TRUNC.NTZ R94, R2 ;  /* 0x00000002005e7305 */ /* 0x000ee4000020f000 */
[----:B------:R-:W2:Y:S01]  /*0e90*/  S2UR UR36, SR_CTAID.Z ;  /* 0x00000000002479c3 */ /* 0x000ea20000002700 */
[----:B----4-:R-:W-:-:S05]  /*0ea0*/  IADD3 R96, PT, PT, -R96, RZ, RZ ;  /* 0x000000ff60607210 */ /* 0x010fca0007ffe1ff */
[----:B-1----:R-:W-:Y:S01]  /*0eb0*/  IMAD R96, R5, R96, UR5 ;  /* 0x0000000505607e24 */ /* 0x002fe2000f8e0260 */
[----:B---3--:R-:W-:-:S05]  /*0ec0*/  IADD3 R94, PT, PT, -R94, RZ, RZ ;  /* 0x000000ff5e5e7210 */ /* 0x008fca0007ffe1ff */
[----:B--2---:R-:W-:Y:S01]  /*0ed0*/  IMAD R94, R3, R94, UR4 ;  /* 0x00000004035e7e24 */ /* 0x004fe2000f8e025e */
[----:B------:R-:W-:Y:S06]  /*0ee0*/  @!P0 BRA `(.L_x_15) ;  /* 0x0000000000b88947 */ /* 0x000fec0003800000 */
[----:B------:R-:W1:Y:S01]  /*0ef0*/  LDC.64 R4, c[0x0][0xb18] ;  /* 0x0002c600ff047b82 */ /* 0x000e620000000a00 */
[----:B------:R-:W-:-:S07]  /*0f00*/  ISETP.NE.AND P0, PT, R9, 0x1, PT ;  /* 0x000000010900780c */ /* 0x000fce0003f05270 */
[----:B------:R-:W2:Y:S08]  /*0f10*/  LDC R10, c[0x0][0xb0c] ;  /* 0x0002c300ff0a7b82 */ /* 0x000eb00000000800 */
[----:B------:R-:W3:Y:S08]  /*0f20*/  LDC R11, c[0x0][0x370] ;  /* 0x0000dc00ff0b7b82 */ /* 0x000ef00000000800 */
[----:B------:R-:W4:Y:S01]  /*0f30*/  LDC R12, c[0x0][0x374] ;  /* 0x0000dd00ff0c7b82 */ /* 0x000f220000000800 */
[----:B-1----:R-:W-:-:S07]  /*0f40*/  ISETP.NE.AND P1, PT, R4, 0x1, PT ;  /* 0x000000010400780c */ /* 0x002fce0003f25270 */
[----:B------:R-:W3:Y:S01]  /*0f50*/  LDC.64 R6, c[0x0][0xb10] ;  /* 0x0002c400ff067b82 */ /* 0x000ee20000000a00 */
[----:B--2---:R-:W-:-:S07]  /*0f60*/  ISETP.NE.AND P2, PT, R10, 0x1, PT ;  /* 0x000000010a00780c */ /* 0x004fce0003f45270 */
[----:B------:R-:W1:Y:S08]  /*0f70*/  LDC R8, c[0x0][0xb20] ;  /* 0x0002c800ff087b82 */ /* 0x000e700000000800 */
[----:B------:R-:W2:Y:S01]  /*0f80*/  LDC.64 R2, c[0x0][0xb28] ;  /* 0x0002ca00ff027b82 */ /* 0x000ea20000000a00 */
[----:B----4-:R-:W-:-:S04]  /*0f90*/  IMAD.HI.U32 R13, R12, R5, RZ ;  /* 0x000000050c0d7227 */ /* 0x010fc800078e00ff */
[----:B------:R-:W-:-:S04]  /*0fa0*/  IMAD.HI.U32 R5, R20, R5, RZ ;  /* 0x0000000514057227 */ /* 0x000fc800078e00ff */
[----:B---3--:R-:W-:-:S04]  /*0fb0*/  IMAD.HI.U32 R14, R11, R6, RZ ;  /* 0x000000060b0e7227 */ /* 0x008fc800078e00ff */
[C---:B------:R-:W-:Y:S01]  /*0fc0*/  IMAD.HI.U32 R16, R21.reuse, R6, RZ ;  /* 0x0000000615107227 */ /* 0x040fe200078e00ff */
[-C--:B------:R-:W-:Y:S02]  /*0fd0*/  @P2 SHF.R.U32.HI R11, RZ, R7.reuse, R14 ;  /* 0x00000007ff0b2219 */ /* 0x080fe4000001160e */
[-C--:B-1----:R-:W-:Y:S02]  /*0fe0*/  @P1 SHF.R.U32.HI R12, RZ, R8.reuse, R13 ;  /* 0x00000008ff0c1219 */ /* 0x082fe4000001160d */
[----:B------:R-:W-:Y:S02]  /*0ff0*/  SHF.R.U32.HI R5, RZ, R8, R5 ;  /* 0x00000008ff057219 */ /* 0x000fe40000011605 */
[----:B------:R-:W-:Y:S02]  /*1000*/  SHF.R.U32.HI R16, RZ, R7, R16 ;  /* 0x00000007ff107219 */ /* 0x000fe40000011610 */
[----:B------:R-:W-:Y:S01]  /*1010*/  SEL R5, R20, R5, !P1 ;  /* 0x0000000514057207 */ /* 0x000fe20004800000 */
[----:B--2---:R-:W-:Y:S01]  /*1020*/  IMAD.HI.U32 R14, R12, R2, RZ ;  /* 0x000000020c0e7227 */ /* 0x004fe200078e00ff */
[----:B------:R-:W-:-:S02]  /*1030*/  SEL R7, R21, R16, !P2 ;  /* 0x0000001015077207 */ /* 0x000fc40005000000 */
[----:B------:R-:W-:Y:S01]  /*1040*/  IADD3 R13, PT, PT, -R5, RZ, RZ ;  /* 0x000000ff050d7210 */ /* 0x000fe20007ffe1ff */
[----:B------:R-:W-:Y:S01]  /*1050*/  IMAD.HI.U32 R6, R11, R2, RZ ;  /* 0x000000020b067227 */ /* 0x000fe200078e00ff */
[----:B------:R-:W-:-:S03]  /*1060*/  @P0 SHF.R.U32.HI R12, RZ, R3, R14 ;  /* 0x00000003ff0c0219 */ /* 0x000fc6000001160e */
[----:B------:R-:W-:Y:S01]  /*1070*/  IMAD R13, R4, R13, R20 ;  /* 0x0000000d040d7224 */ /* 0x000fe200078e0214 */
[----:B------:R-:W-:Y:S01]  /*1080*/  @P0 SHF.R.U32.HI R11, RZ, R3, R6 ;  /* 0x00000003ff0b0219 */ /* 0x000fe20000011606 */
[----:B------:R-:W-:-:S04]  /*1090*/  IMAD R12, R12, R9, RZ ;  /* 0x000000090c0c7224 */ /* 0x000fc800078e02ff */
[----:B------:R-:W-:Y:S01]  /*10a0*/  IMAD R6, R11, R9, RZ ;  /* 0x000000090b067224 */ /* 0x000fe200078e02ff */
[----:B------:R-:W-:-:S04]  /*10b0*/  ISETP.GE.AND P1, PT, R5, R12, PT ;  /* 0x0000000c0500720c */ /* 0x000fc80003f26270 */
[----:B------:R-:W-:Y:S01]  /*10c0*/  ISETP.GE.OR P1, PT, R7, R6, P1 ;  /* 0x000000060700720c */ /* 0x000fe20000f26670 */
[----:B------:R-:W-:-:S05]  /*10d0*/  IMAD.HI.U32 R6, R5, R2, RZ ;  /* 0x0000000205067227 */ /* 0x000fca00078e00ff */
[----:B------:R-:W-:-:S04]  /*10e0*/  SHF.R.U32.HI R6, RZ, R3, R6 ;  /* 0x00000003ff067219 */ /* 0x000fc80000011606 */
[----:B------:R-:W-:-:S03]  /*10f0*/  SEL R6, R5, R6, !P0 ;  /* 0x0000000605067207 */ /* 0x000fc60004000000 */
[----:B------:R-:W-:Y:S01]  /*1100*/  @!P1 IMAD.HI.U32 R8, R7, R2, RZ ;  /* 0x0000000207089227 */ /* 0x000fe200078e00ff */
[----:B------:R-:W-:-:S04]  /*1110*/  IADD3 R2, PT, PT, -R6, RZ, RZ ;  /* 0x000000ff06027210 */ /* 0x000fc80007ffe1ff */
[----:B------:R-:W-:Y:S01]  /*1120*/  @!P1 SHF.R.U32.HI R8, RZ, R3, R8 ;  /* 0x00000003ff089219 */ /* 0x000fe20000011608 */
[----:B------:R-:W-:-:S03]  /*1130*/  IMAD R2, R9, R2, R5 ;  /* 0x0000000209027224 */ /* 0x000fc600078e0205 */
[----:B------:R-:W-:-:S05]  /*1140*/  @!P1 SEL R3, R7, R8, !P0 ;  /* 0x0000000807039207 */ /* 0x000fca0004000000 */
[--C-:B------:R-:W-:Y:S02]  /*1150*/  @!P1 IMAD.IADD R6, R6, 0x1, -R3.reuse ;  /* 0x0000000106069824 */ /* 0x100fe400078e0a03 */
[----:B------:R-:W-:Y:S01]  /*1160*/  @!P1 IMAD R3, R2, R11, R3 ;  /* 0x0000000b02039224 */ /* 0x000fe200078e0203 */
[----:B------:R-:W-:Y:S01]  /*1170*/  IADD3 R2, PT, PT, -R7, RZ, RZ ;  /* 0x000000ff07027210 */ /* 0x000fe20007ffe1ff */
[----:B------:R-:W-:Y:S02]  /*1180*/  @!P1 IMAD R5, R6, R9, R7 ;  /* 0x0000000906059224 */ /* 0x000fe400078e0207 */
[----:B------:R-:W-:Y:S02]  /*1190*/  @!P1 IMAD.MOV.U32 R7, RZ, RZ, R3 ;  /* 0x000000ffff079224 */ /* 0x000fe400078e0003 */
[----:B------:R-:W-:Y:S02]  /*11a0*/  IMAD R2, R10, R2, R21 ;  /* 0x000000020a027224 */ /* 0x000fe400078e0215 */
[----:B------:R-:W-:-:S02]  /*11b0*/  IMAD R20, R5, R4, R13 ;  /* 0x0000000405147224 */ /* 0x000fc400078e020d */
[----:B------:R-:W-:Y:S02]  /*11c0*/  IMAD R21, R7, R10, R2 ;  /* 0x0000000a07157224 */ /* 0x000fe400078e0202 */
.L_x_15:
[----:B------:R-:W1:Y:S01]  /*11d0*/  LDCU UR4, c[0x0][0xb30] ;  /* 0x00016600ff0477ac */ /* 0x000e620008000800 */
[----:B------:R-:W2:Y:S08]  /*11e0*/  S2UR UR37, SR_CgaCtaId ;  /* 0x00000000002579c3 */ /* 0x000eb00000008800 */
[----:B------:R-:W3:Y:S01]  /*11f0*/  LDC R40, c[0x0][0xb24] ;  /* 0x0002c900ff287b82 */ /* 0x000ee20000000800 */
[----:B-1----:R-:W-:-:S09]  /*1200*/  UISETP.NE.AND UP1, UPT, UR4, 0x1, UPT ;  /* 0x000000010400788c */ /* 0x002fd2000bf25270 */
[----:B--2---:R-:W-:Y:S05]  /*1210*/  BRA.U UP1, `(.L_x_16) ;  /* 0x0000000101407547 */ /* 0x004fea000b800000 */
[----:B------:R-:W1:Y:S08]  /*1220*/  LDC.64 R4, c[0x0][0xb10] ;  /* 0x0002c400ff047b82 */ /* 0x000e700000000a00 */
[----:B------:R-:W2:Y:S08]  /*1230*/  LDC.64 R2, c[0x0][0xb18] ;  /* 0x0002c600ff027b82 */ /* 0x000eb00000000a00 */
[----:B------:R-:W4:Y:S08]  /*1240*/  LDC R6, c[0x0][0xb20] ;  /* 0x0002c800ff067b82 */ /* 0x000f300000000800 */
[----:B------:R-:W3:Y:S01]  /*1250*/  LDC R8, c[0x0][0xb0c] ;  /* 0x0002c300ff087b82 */ /* 0x000ee20000000800 */
[----:B-1----:R-:W-:-:S05]  /*1260*/  IMAD.HI.U32 R4, R21, R4, RZ ;  /* 0x0000000415047227 */ /* 0x002fca00078e00ff */
[----:B------:R-:W-:Y:S01]  /*1270*/  SHF.R.U32.HI R4, RZ, R5, R4 ;  /* 0x00000005ff047219 */ /* 0x000fe20000011604 */
[----:B--2---:R-:W-:Y:S01]  /*1280*/  IMAD.HI.U32 R3, R20, R3, RZ ;  /* 0x0000000314037227 */ /* 0x004fe200078e00ff */
[----:B------:R-:W-:-:S04]  /*1290*/  ISETP.NE.AND P0, PT, R2, 0x1, PT ;  /* 0x000000010200780c */ /* 0x000fc80003f05270 */
[----:B----4-:R-:W-:-:S04]  /*12a0*/  SHF.R.U32.HI R3, RZ, R6, R3 ;  /* 0x00000006ff037219 */ /* 0x010fc80000011603 */
[----:B------:R-:W-:Y:S02]  /*12b0*/  SEL R3, R20, R3, !P0 ;  /* 0x0000000314037207 */ /* 0x000fe40004000000 */
[----:B---3--:R-:W-:-:S04]  /*12c0*/  ISETP.NE.AND P1, PT, R8, 0x1, PT ;  /* 0x000000010800780c */ /* 0x008fc80003f25270 */
[----:B------:R-:W-:-:S05]  /*12d0*/  SEL R4, R21, R4, !P1 ;  /* 0x0000000415047207 */ /* 0x000fca0004800000 */
[----:B------:R-:W-:Y:S02]  /*12e0*/  IMAD.IADD R5, R3, 0x1, -R4 ;  /* 0x0000000103057824 */ /* 0x000fe400078e0a04 */
[----:B------:R-:W-:Y:S02]  /*12f0*/  IMAD.IADD R3, R4, 0x1, -R3 ;  /* 0x0000000104037824 */ /* 0x000fe400078e0a03 */
[----:B------:R-:W-:Y:S02]  /*1300*/  IMAD R21, R5, R8, R21 ;  /* 0x0000000805157224 */ /* 0x000fe400078e0215 */
[----:B------:R-:W-:-:S07]  /*1310*/  IMAD R20, R3, R2, R20 ;  /* 0x0000000203147224 */ /* 0x000fce00078e0214 */
.L_x_16:
[----:B------:R-:W-:Y:S01]  /*1320*/  BAR.SYNC.DEFER_BLOCKING 0x0 ;  /* 0x0000000000007b1d */ /* 0x000fe20000010000 */
[----:B------:R-:W-:Y:S01]  /*1330*/  UISETP.NE.AND UP1, UPT, UR8, 0x2, UPT ;  /* 0x000000020800788c */ /* 0x000fe2000bf25270 */
[----:B------:R-:W-:Y:S02]  /*1340*/  ISETP.NE.OR P5, PT, R0, 0x2, !P5 ;  /* 0x000000020000780c */ /* 0x000fe40006fa5670 */
[----:B------:R-:W-:-:S06]  /*1350*/  LOP3.LUT R2, R108, 0x1f, RZ, 0xc0, !PT ;  /* 0x0000001f6c027812 */ /* 0x000fcc00078ec0ff */
[----:B------:R-:W-:Y:S05]  /*1360*/  BRA.U UP1, `(.L_x_17) ;  /* 0x0000001101607547 */ /* 0x000fea000b800000 */
[----:B------:R-:W1:Y:S01]  /*1370*/  LDCU UR13, c[0x0][0x38c] ;  /* 0x00007180ff0d77ac */ /* 0x000e620008000800 */
[----:B------:R-:W2:Y:S01]  /*1380*/  LDC R9, c[0x0][0x370] ;  /* 0x0000dc00ff097b82 */ /* 0x000ea20000000800 */
[----:B------:R-:W-:Y:S01]  /*1390*/  PLOP3.LUT P1, PT, PT, PT, UP2, 0x80, 0x8 ;  /* 0x000000000008781c */ /* 0x000fe20003f2f028 */
[----:B------:R-:W-:Y:S01]  /*13a0*/  HFMA2 R12, -RZ, RZ, 0, 0 ;  /* 0x00000000ff0c7431 */ /* 0x000fe200000001ff */
[----:B------:R-:W-:Y:S01]  /*13b0*/  ISETP.EQ.OR P4, PT, R2, RZ, P5 ;  /* 0x000000ff0200720c */ /* 0x000fe20002f82670 */
[----:B------:R-:W-:Y:S01]  /*13c0*/  IMAD.MOV.U32 R15, RZ, RZ, 0x1 ;  /* 0x00000001ff0f7424 */ /* 0x000fe200078e00ff */
[----:B------:R-:W-:Y:S01]  /*13d0*/  PLOP3.LUT P1, PT, P1, PT, PT, 0x8, 0x80 ;  /* 0x000000000080781c */ /* 0x000fe20000f2e170 */
[----:B------:R-:W-:Y:S01]  /*13e0*/  IMAD.MOV.U32 R14, RZ, RZ, RZ ;  /* 0x000000ffff0e7224 */ /* 0x000fe200078e00ff */
[----:B------:R-:W-:Y:S01]  /*13f0*/  MOV R8, 0x1 ;  /* 0x0000000100087802 */ /* 0x000fe20000000f00 */
[----:B------:R-:W4:Y:S01]  /*1400*/  LDC R0, c[0x0][0x374] ;  /* 0x0000dd00ff007b82 */ /* 0x000f220000000800 */
[----:B------:R-:W-:Y:S01]  /*1410*/  IMAD.MOV.U32 R10, RZ, RZ, RZ ;  /* 0x000000ffff0a7224 */ /* 0x000fe200078e00ff */
[----:B------:R-:W2:Y:S01]  /*1420*/  LDCU.64 UR22, c[0x0][0x348] ;  /* 0x00006900ff1677ac */ /* 0x000ea20008000a00 */
[----:B------:R-:W-:Y:S01]  /*1430*/  UMOV UR6, URZ ;  /* 0x000000ff00067c82 */ /* 0x000fe20008000000 */
[----:B-1----:R-:W-:-:S04]  /*1440*/  UIADD3 UR5, UPT, UPT, UR13, 0x1f, URZ ;  /* 0x0000001f0d057890 */ /* 0x002fc8000fffe0ff */
[----:B------:R-:W-:-:S04]  /*1450*/  USHF.R.S32.HI UR4, URZ, 0x1f, UR5 ;  /* 0x0000001fff047899 */ /* 0x000fc80008011405 */
[----:B------:R-:W-:-:S04]  /*1460*/  ULEA.HI UR4, UR4, UR5, URZ, 0x5 ;  /* 0x0000000504047291 */ /* 0x000fc8000f8f28ff */
[----:B------:R-:W-:Y:S02]  /*1470*/  USHF.R.S32.HI UR15, URZ, 0x5, UR4 ;  /* 0x00000005ff0f7899 */ /* 0x000fe40008011404 */
[----:B------:R-:W-:Y:S02]  /*1480*/  UIADD3 UR4, UPT, UPT, UR13, -0x1, URZ ;  /* 0xffffffff0d047890 */ /* 0x000fe4000fffe0ff */
[----:B------:R-:W-:Y:S02]  /*1490*/  UISETP.LT.U32.AND UP0, UPT, UR15, 0x4, UPT ;  /* 0x000000040f00788c */ /* 0x000fe4000bf01070 */
[----:B------:R-:W-:Y:S02]  /*14a0*/  UISETP.GE.U32.AND UP1, UPT, UR4, -0x3f, UPT ;  /* 0xffffffc10400788c */ /* 0x000fe4000bf26070 */
[----:B------:R-:W-:Y:S02]  /*14b0*/  USEL UR14, UR15, 0x4, UP0 ;  /* 0x000000040f0e7887 */ /* 0x000fe40008000000 */
[----:B------:R-:W-:-:S02]  /*14c0*/  UIADD3 UR13, UPT, UPT, UR13, 0x3e, URZ ;  /* 0x0000003e0d0d7890 */ /* 0x000fc4000fffe0ff */
[----:B------:R-:W-:Y:S02]  /*14d0*/  UIADD3 UR5, UPT, UPT, UR14, -0x1, URZ ;  /* 0xffffffff0e057890 */ /* 0x000fe4000fffe0ff */
[----:B------:R-:W-:-:S03]  /*14e0*/  UIADD3 UR7, UPT, UPT, UR15, -UR14, URZ ;  /* 0x8000000e0f077290 */ /* 0x000fc6000fffe0ff */
[----:B------:R-:W-:-:S04]  /*14f0*/  @UP1 UIADD3 UR5, UPT, UPT, UR14, URZ, URZ ;  /* 0x000000ff0e051290 */ /* 0x000fc8000fffe0ff */
[----:B--2---:R-:W-:-:S12]  /*1500*/  UIADD3 UR5, UPT, UPT, UR5, 0x1, URZ ;  /* 0x0000000105057890 */ /* 0x004fd8000fffe0ff */
.L_x_35:
[----:B------:R-:W-:Y:S01]  /*1510*/  UISETP.NE.AND UP0, UPT, UR37, URZ, UPT ;  /* 0x000000ff2500728c */ /* 0x000fe2000bf05270 */
[----:B------:R-:W1:Y:S08]  /*1520*/  S2UR UR37, SR_CgaCtaId ;  /* 0x00000000002579c3 */ /* 0x000e700000008800 */
[----:B------:R-:W-:Y:S05]  /*1530*/  BRA.U UP0, `(.L_x_18) ;  /* 0x0000000100347547 */ /* 0x000fea000b800000 */
[----:B------:R-:W2:Y:S01]  /*1540*/  S2R R2, SR_CgaCtaId ;  /* 0x0000000000027919 */ /* 0x000ea20000008800 */
[----:B------:R-:W-:-:S04]  /*1550*/  MOV R3, 0x400 ;  /* 0x0000040000037802 */ /* 0x000fc80000000f00 */
[----:B--2---:R-:W-:Y:S02]  /*1560*/  LEA R3, R2, R3, 0x18 ;  /* 0x0000000302037211 */ /* 0x004fe400078ec0ff */
[----:B------:R-:W-:-:S03]  /*1570*/  SHF.L.U32 R2, R8, 0x1f, RZ ;  /* 0x0000001f08027819 */ /* 0x000fc600000006ff */
[----:B------:R-:W-:-:S04]  /*1580*/  IMAD R3, R10, 0x8, R3 ;  /* 0x000000080a037824 */ /* 0x000fc800078e0203 */
[----:B------:R-:W2:Y:S02]  /*1590*/  SYNCS.PHASECHK.TRANS64.TRYWAIT P0, [R3+URZ+0xe0], R2 ;  /* 0x0000e002030075a7 */ /* 0x000ea400080011ff */
[----:B--2---:R-:W-:Y:S05]  /*15a0*/  @!P0 BRA `(.L_x_19) ;  /* 0x0000005800a88947 */ /* 0x004fea0003800000 */
.L_x_105:
[----:B------:R-:W-:Y:S01]  /*15b0*/  VIADD R10, R10, 0x1 ;  /* 0x000000010a0a7836 */ /* 0x000fe20000000000 */
[----:B------:R2:W-:Y:S04]  /*15c0*/  SYNCS.ARRIVE.TRANS64.A1T0 RZ, [R3+URZ+0xd0], RZ ;  /* 0x0000d0ff03ff79a7 */ /* 0x0005e800081000ff */
[----:B------:R-:W-:-:S04]  /*15d0*/  ISETP.NE.AND P0, PT, R10, 0x2, PT ;  /* 0x000000020a00780c */ /* 0x000fc80003f05270 */
[----:B------:R-:W-:Y:S02]  /*15e0*/  SEL R10, R10, RZ, P0 ;  /* 0x000000ff0a0a7207 */ /* 0x000fe40000000000 */
[----:B--2---:R-:W-:-:S04]  /*15f0*/  SEL R3, RZ, 0x1, P0 ;  /* 0x00000001ff037807 */ /* 0x004fc80000000000 */
[----:B------:R-:W-:-:S07]  /*1600*/  LOP3.LUT R8, R8, R3, RZ, 0x3c, !PT ;  /* 0x0000000308087212 */ /* 0x000fce00078e3cff */
.L_x_18:
[----:B------:R-:W-:Y:S01]  /*1610*/  UMOV UR4, 0x400 ;  /* 0x0000040000047882 */ /* 0x000fe20000000000 */
[----:B------:R-:W-:Y:S01]  /*1620*/  SHF.L.U32 R2, R15, 0x1f, RZ ;  /* 0x0000001f0f027819 */ /* 0x000fe200000006ff */
[----:B-1----:R-:W-:Y:S01]  /*1630*/  ULEA UR4, UR37, UR4, 0x18 ;  /* 0x0000000425047291 */ /* 0x002fe2000f8ec0ff */
[----:B------:R-:W-:Y:S01]  /*1640*/  R2UR UR35, R21 ;  /* 0x00000000152372ca */ /* 0x000fe200000e0000 */
[----:B------:R-:W-:Y:S01]  /*1650*/  UISETP.GE.U32.AND UP0, UPT, UR13, 0x3f, UPT ;  /* 0x0000003f0d00788c */ /* 0x000fe2000bf06070 */
[----:B------:R-:W-:Y:S01]  /*1660*/  R2UR UR11, R20 ;  /* 0x00000000140b72ca */ /* 0x000fe200000e0000 */
[----:B------:R-:W-:Y:S01]  /*1670*/  ULEA UR8, UR6, UR4, 0x3 ;  /* 0x0000000406087291 */ /* 0x000fe2000f8e18ff */
[----:B------:R-:W-:-:S08]  /*1680*/  UMOV UR24, URZ ;  /* 0x000000ff00187c82 */ /* 0x000fd00008000000 */
[----:B------:R1:W2:Y:S01]  /*1690*/  SYNCS.PHASECHK.TRANS64.TRYWAIT P0, [UR8+0x20], R2 ;  /* 0x00002002ff0075a7 */ /* 0x0002a20008001108 */
[----:B------:R-:W-:Y:S02]  /*16a0*/  USHF.L.U32 UR35, UR35, 0x6, URZ ;  /* 0x0000000623237899 */ /* 0x000fe400080006ff */
[----:B------:R-:W-:Y:S01]  /*16b0*/  USHF.L.U32 UR11, UR11, 0x7, URZ ;  /* 0x000000070b0b7899 */ /* 0x000fe200080006ff */
[----:B------:R-:W-:Y:S11]  /*16c0*/  BRA.U !UP0, `(.L_x_20) ;  /* 0x0000000108a87547 */ /* 0x000ff6000b800000 */
[----:B------:R-:W-:Y:S01]  /*16d0*/  UMOV UR16, URZ ;  /* 0x000000ff00107c82 */ /* 0x000fe20008000000 */
[----:B------:R-:W-:-:S05]  /*16e0*/  UMOV UR17, UR6 ;  /* 0x0000000600117c82 */ /* 0x000fca0008000000 */
.L_x_25:
[----:B-1----:R-:W-:Y:S01]  /*16f0*/  ULEA UR33, UR17, UR4, 0x3 ;  /* 0x0000000411217291 */ /* 0x002fe2000f8e18ff */
[----:B--2---:R-:W-:Y:S01]  /*1700*/  @!P5 MOV R3, 0x1800 ;  /* 0x000018000003d802 */ /* 0x004fe20000000f00 */
[----:B--2---:R-:W-:Y:S10]  /*1710*/  @P0 BRA `(.L_x_21) ;  /* 0x00000000000c0947 */ /* 0x004ff40003800000 */
[----:B------:R-:W-:-:S04]  /*1720*/  SHF.L.U32 R5, R15, 0x1f, RZ ;  /* 0x0000001f0f057819 */ /* 0x000fc800000006ff */
[----:B------:R-:W2:Y:S02]  /*1730*/  SYNCS.PHASECHK.TRANS64.TRYWAIT P0, [UR33+0x20], R5 ;  /* 0x00002005ff0075a7 */ /* 0x000ea40008001121 */
[----:B--2---:R-:W-:Y:S05]  /*1740*/  @!P0 BRA `(.L_x_22) ;  /* 0x0000005800548947 */ /* 0x004fea0003800000 */
.L_x_21:
[----:B------:R2:W-:Y:S01]  /*1750*/  @!P5 SYNCS.ARRIVE.TRANS64 RZ, [UR33], R3 ;  /* 0x00000003ffffd9a7 */ /* 0x0005e20008000021 */
[----:B------:R-:W-:Y:S04]  /*1760*/  BSSY.RECONVERGENT B0, `(.L_x_23) ;  /* 0x0000003000007945 */ /* 0x000fe80003800200 */
[----:B------:R-:W-:Y:S05]  /*1770*/  @P4 BRA `(.L_x_24) ;  /* 0x0000000000044947 */ /* 0x000fea0003800000 */
[----:B------:R-:W-:Y:S05]  /*1780*/  BPT.TRAP 0x1 ;  /* 0x000000040000795c */ /* 0x000fea0000300000 */
.L_x_24:
[----:B------:R-:W-:Y:S05]  /*1790*/  BSYNC.RECONVERGENT B0 ;  /* 0x0000000000007941 */ /* 0x000fea0003800200 */
.L_x_23:
[----:B------:R-:W-:Y:S02]  /*17a0*/  UIADD3 UR6, UPT, UPT, UR17, 0x1, URZ ;  /* 0x0000000111067890 */ /* 0x000fe4000fffe0ff */
[----:B------:R-:W-:Y:S02]  /*17b0*/  ULEA UR32, UR17, UR4, 0xb ;  /* 0x0000000411207291 */ /* 0x000fe4000f8e58ff */
[----:B------:R-:W-:Y:S02]  /*17c0*/  UISETP.NE.AND UP0, UPT, UR6, 0x4, UPT ;  /* 0x000000040600788c */ /* 0x000fe4000bf05270 */
[----:B------:R-:W-:Y:S02]  /*17d0*/  UIADD3 UR26, UP1, UPT, UR22, 0x80, URZ ;  /* 0x00000080161a7890 */ /* 0x000fe4000ff3e0ff */
[----:B------:R-:W-:Y:S02]  /*17e0*/  USEL UR9, URZ, 0x1, UP0 ;  /* 0x00000001ff097887 */ /* 0x000fe40008000000 */
[----:B------:R-:W-:-:S02]  /*17f0*/  USEL UR6, UR6, URZ, UP0 ;  /* 0x000000ff06067287 */ /* 0x000fc40008000000 */
[----:B------:R-:W-:Y:S02]  /*1800*/  UIADD3 UR20, UP0, UPT, UR22, 0x180, URZ ;  /* 0x0000018016147890 */ /* 0x000fe4000ff1e0ff */
[----:B------:R-:W-:Y:S01]  /*1810*/  ULEA UR8, UR6, UR4, 0x3 ;  /* 0x0000000406087291 */ /* 0x000fe2000f8e18ff */
[----:B------:R-:W-:Y:S01]  /*1820*/  LOP3.LUT R15, R15, UR9, RZ, 0x3c, !PT ;  /* 0x000000090f0f7c12 */ /* 0x000fe2000f8e3cff */
[----:B------:R-:W-:Y:S02]  /*1830*/  USHF.L.U32 UR34, UR16, 0x5, URZ ;  /* 0x0000000510227899 */ /* 0x000fe400080006ff */
[----:B------:R-:W-:Y:S01]  /*1840*/  UIADD3.X UR27, UPT, UPT, URZ, UR23, URZ, UP1, !UPT ;  /* 0x00000017ff1b7290 */ /* 0x000fe20008ffe4ff */
[----:B-1----:R-:W-:Y:S01]  /*1850*/  SHF.L.U32 R2, R15, 0x1f, RZ ;  /* 0x0000001f0f027819 */ /* 0x002fe200000006ff */
[----:B------:R-:W-:Y:S02]  /*1860*/  UIADD3 UR32, UPT, UPT, UR32, 0x4400, URZ ;  /* 0x0000440020207890 */ /* 0x000fe4000fffe0ff */
[----:B------:R-:W-:Y:S01]  /*1870*/  UIADD3.X UR21, UPT, UPT, URZ, UR23, URZ, UP0, !UPT ;  /* 0x00000017ff157290 */ /* 0x000fe200087fe4ff */
[----:B------:R1:W1:Y:S01]  /*1880*/  SYNCS.PHASECHK.TRANS64.TRYWAIT P0, [UR8+0x20], R2 ;  /* 0x00002002ff0075a7 */ /* 0x0002620008001108 */
[----:B------:R-:W-:Y:S01]  /*1890*/  ULEA UR8, UR17, UR4, 0xc ;  /* 0x0000000411087291 */ /* 0x000fe2000f8e60ff */
[----:B------:R-:W-:Y:S01]  /*18a0*/  UMOV UR18, 0x0 ;  /* 0x0000000000127882 */ /* 0x000fe20000000000 */
[----:B------:R-:W-:-:S02]  /*18b0*/  UMOV UR19, 0x10000000 ;  /* 0x1000000000137882 */ /* 0x000fc40000000000 */
[----:B------:R-:W-:Y:S01]  /*18c0*/  UIADD3 UR8, UPT, UPT, UR8, 0x6400, URZ ;  /* 0x0000640008087890 */ /* 0x000fe2000fffe0ff */
[----:B------:R1:W-:Y:S01]  /*18d0*/  UTMALDG.3D [UR32], [UR26], desc[UR18] ;  /* 0x000012201a0075b4 */ /* 0x0003e20008011000 */
[----:B------:R-:W-:Y:S01]  /*18e0*/  UMOV UR12, UR36 ;  /* 0x00000024000c7c82 */ /* 0x000fe20008000000 */
[----:B------:R-:W-:Y:S01]  /*18f0*/  UMOV UR9, UR33 ;  /* 0x0000002100097c82 */ /* 0x000fe20008000000 */
[----:B------:R-:W-:Y:S01]  /*1900*/  UMOV UR10, UR34 ;  /* 0x00000022000a7c82 */ /* 0x000fe20008000000 */
[----:B------:R-:W-:Y:S01]  /*1910*/  UIADD3 UR16, UPT, UPT, UR16, 0x1, URZ ;  /* 0x0000000110107890 */ /* 0x000fe2000fffe0ff */
[----:B------:R-:W-:Y:S01]  /*1920*/  UMOV UR24, UR5 ;  /* 0x0000000500187c82 */ /* 0x000fe20008000000 */
[----:B------:R-:W-:Y:S02]  /*1930*/  UMOV UR17, UR6 ;  /* 0x0000000600117c82 */ /* 0x000fe40008000000 */
[----:B------:R1:W-:Y:S01]  /*1940*/  UTMALDG.3D [UR8], [UR20], desc[UR18] ;  /* 0x00001208140075b4 */ /* 0x0003e20008011000 */
[----:B------:R-:W-:-:S09]  /*1950*/  UISETP.NE.AND UP0, UPT, UR16, UR5, UPT ;  /* 0x000000051000728c */ /* 0x000fd2000bf05270 */
[----:B------:R-:W-:Y:S05]  /*1960*/  BRA.U UP0, `(.L_x_25) ;  /* 0xfffffffd00607547 */ /* 0x000fea000b83ffff */
.L_x_20:
[----:B-1----:R-:W-:Y:S01]  /*1970*/  ULEA UR8, UR6, UR4, 0x3 ;  /* 0x0000000406087291 */ /* 0x002fe2000f8e18ff */
[----:B------:R-:W-:Y:S01]  /*1980*/  SHF.L.U32 R2, R15, 0x1f, RZ ;  /* 0x0000001f0f027819 */ /* 0x000fe200000006ff */
[----:B------:R-:W-:Y:S01]  /*1990*/  @!P1 SYNCS.ARRIVE.TRANS64.A1T0 RZ, [UR4+0x68], RZ ;  /* 0x000068ffffff99a7 */ /* 0x000fe20008100004 */
[----:B------:R-:W-:-:S06]  /*19a0*/  UISETP.GT.AND UP0, UPT, UR15, UR14, UPT ;  /* 0x0000000e0f00728c */ /* 0x000fcc000bf04270 */
[----:B--2---:R1:W2:Y:S03]  /*19b0*/  SYNCS.PHASECHK.TRANS64.TRYWAIT P0, [UR8+0x20], R2 ;  /* 0x00002002ff0075a7 */ /* 0x0042a60008001108 */
[----:B------:R-:W-:Y:S05]  /*19c0*/  BRA.U !UP0, `(.L_x_26) ;  /* 0x0000000108ac7547 */ /* 0x000fea000b800000 */
[----:B------:R-:W-:Y:S01]  /*19d0*/  UIADD3 UR21, UPT, UPT, UR7, UR24, URZ ;  /* 0x0000001807157290 */ /* 0x000fe2000fffe0ff */
[----:B------:R-:W-:-:S11]  /*19e0*/  UMOV UR25, UR6 ;  /* 0x0000000600197c82 */ /* 0x000fd60008000000 */
.L_x_31:
[----:B-1----:R-:W-:Y:S01]  /*19f0*/  ULEA UR17, UR25, UR4, 0x3 ;  /* 0x0000000419117291 */ /* 0x002fe2000f8e18ff */
[----:B--2---:R-:W-:Y:S01]  /*1a00*/  @!P5 MOV R3, 0x1800 ;  /* 0x000018000003d802 */ /* 0x004fe20000000f00 */
[----:B--2---:R-:W-:Y:S10]  /*1a10*/  @P0 BRA `(.L_x_27) ;  /* 0x00000000000c0947 */ /* 0x004ff40003800000 */
[----:B------:R-:W-:-:S04]  /*1a20*/  SHF.L.U32 R5, R15, 0x1f, RZ ;  /* 0x0000001f0f057819 */ /* 0x000fc800000006ff */
[----:B------:R-:W2:Y:S02]  /*1a30*/  SYNCS.PHASECHK.TRANS64.TRYWAIT P0, [UR17+0x20], R5 ;  /* 0x00002005ff0075a7 */ /* 0x000ea40008001111 */
[----:B--2---:R-:W-:Y:S05]  /*1a40*/  @!P0 BRA `(.L_x_28) ;  /* 0x0000005400ac8947 */ /* 0x004fea0003800000 */
.L_x_27:
[----:B------:R2:W-:Y:S01]  /*1a50*/  @!P5 SYNCS.ARRIVE.TRANS64 RZ, [UR17], R3 ;  /* 0x00000003ffffd9a7 */ /* 0x0005e20008000011 */
[----:B------:R-:W-:Y:S04]  /*1a60*/  BSSY.RECONVERGENT B0, `(.L_x_29) ;  /* 0x0000003000007945 */ /* 0x000fe80003800200 */
[----:B------:R-:W-:Y:S05]  /*1a70*/  @P4 BRA `(.L_x_30) ;  /* 0x0000000000044947 */ /* 0x000fea0003800000 */
[----:B------:R-:W-:Y:S05]  /*1a80*/  BPT.TRAP 0x1 ;  /* 0x000000040000795c */ /* 0x000fea0000300000 */
.L_x_30:
[----:B------:R-:W-:Y:S05]  /*1a90*/  BSYNC.RECONVERGENT B0 ;  /* 0x0000000000007941 */ /* 0x000fea0003800200 */
.L_x_29:
        /* <DEDUP_REMOVED lines=10> */
[----:B------:R-:W-:Y:S01]  /*1b40*/  UIADD3 UR16, UPT, UPT, UR16, 0x4400, URZ ;  /* 0x0000440010107890 */ /* 0x000fe2000fffe0ff */
[----:B-1----:R-:W-:Y:S01]  /*1b50*/  SHF.L.U32 R2, R15, 0x1f, RZ ;  /* 0x0000001f0f027819 */ /* 0x002fe200000006ff */
[----:B------:R-:W-:Y:S02]  /*1b60*/  UIADD3.X UR31, UPT, UPT, URZ, UR23, URZ, UP1, !UPT ;  /* 0x00000017ff1f7290 */ /* 0x000fe40008ffe4ff */
[----:B------:R-:W-:Y:S01]  /*1b70*/  UIADD3.X UR29, UPT, UPT, URZ, UR23, URZ, UP0, !UPT ;  /* 0x00000017ff1d7290 */ /* 0x000fe200087fe4ff */
[----:B------:R1:W1:Y:S01]  /*1b80*/  SYNCS.PHASECHK.TRANS64.TRYWAIT P0, [UR8+0x20], R2 ;  /* 0x00002002ff0075a7 */ /* 0x0002620008001108 */
[----:B------:R-:W-:Y:S01]  /*1b90*/  ULEA UR8, UR25, UR4, 0xc ;  /* 0x0000000419087291 */ /* 0x000fe2000f8e60ff */
[----:B------:R-:W-:Y:S01]  /*1ba0*/  UMOV UR26, 0x0 ;  /* 0x00000000001a7882 */ /* 0x000fe20000000000 */
[----:B------:R-:W-:-:S02]  /*1bb0*/  UMOV UR27, 0x10000000 ;  /* 0x10000000001b7882 */ /* 0x000fc40000000000 */
[----:B------:R-:W-:Y:S01]  /*1bc0*/  UIADD3 UR8, UPT, UPT, UR8, 0x6400, URZ ;  /* 0x0000640008087890 */ /* 0x000fe2000fffe0ff */
[----:B------:R-:W-:Y:S01]  /*1bd0*/  UMOV UR19, UR35 ;  /* 0x0000002300137c82 */ /* 0x000fe20008000000 */
[----:B------:R-:W-:Y:S01]  /*1be0*/  UMOV UR20, UR36 ;  /* 0x0000002400147c82 */ /* 0x000fe20008000000 */
[----:B------:R-:W-:Y:S01]  /*1bf0*/  UMOV UR12, UR36 ;  /* 0x00000024000c7c82 */ /* 0x000fe20008000000 */
[----:B------:R-:W-:Y:S01]  /*1c00*/  UMOV UR9, UR17 ;  /* 0x0000001100097c82 */ /* 0x000fe20008000000 */
[----:B------:R-:W-:Y:S01]  /*1c10*/  UMOV UR10, UR18 ;  /* 0x00000012000a7c82 */ /* 0x000fe20008000000 */
[----:B------:R1:W-:Y:S01]  /*1c20*/  UTMALDG.3D [UR16], [UR30], desc[UR26] ;  /* 0x00001a101e0075b4 */ /* 0x0003e20008011000 */
[----:B------:R-:W-:Y:S01]  /*1c30*/  UIADD3 UR24, UPT, UPT, UR24, 0x1, URZ ;  /* 0x0000000118187890 */ /* 0x000fe2000fffe0ff */
[----:B------:R-:W-:-:S03]  /*1c40*/  UMOV UR25, UR6 ;  /* 0x0000000600197c82 */ /* 0x000fc60008000000 */
[----:B------:R-:W-:Y:S01]  /*1c50*/  UISETP.NE.AND UP0, UPT, UR24, UR21, UPT ;  /* 0x000000151800728c */ /* 0x000fe2000bf05270 */
[----:B------:R1:W-:Y:S08]  /*1c60*/  UTMALDG.3D [UR8], [UR28], desc[UR26] ;  /* 0x00001a081c0075b4 */ /* 0x0003f00008011000 */
[----:B------:R-:W-:Y:S05]  /*1c70*/  BRA.U UP0, `(.L_x_31) ;  /* 0xfffffffd005c7547 */ /* 0x000fea000b83ffff */
.L_x_26:
[----:B-1----:R-:W-:Y:S01]  /*1c80*/  LEA R2, R14, UR4, 0x3 ;  /* 0x000000040e027c11 */ /* 0x002fe2000f8e18ff */
[----:B------:R-:W-:Y:S01]  /*1c90*/  NOP ;  /* 0x0000000000007918 */ /* 0x000fe20000000000 */
[----:B--2---:R-:W-:Y:S02]  /*1ca0*/  SHF.L.U32 R3, R12, 0x1f, RZ ;  /* 0x0000001f0c037819 */ /* 0x004fe400000006ff */
[----:B------:R-:W-:Y:S02]  /*1cb0*/  LEA R4, R14, UR4, 0x4 ;  /* 0x000000040e047c11 */ /* 0x000fe4000f8e20ff */
[----:B------:R-:W1:Y:S02]  /*1cc0*/  SYNCS.PHASECHK.TRANS64.TRYWAIT P0, [R2+URZ+0x70], R3 ;  /* 0x00007003020075a7 */ /* 0x000e6400080011ff */
[----:B-1----:R-:W-:Y:S05]  /*1cd0*/  @!P0 BRA `(.L_x_32) ;  /* 0x0000005400208947 */ /* 0x002fea0003800000 */
.L_x_108:
[----:B------:R-:W2:Y:S01]  /*1ce0*/  LDS.128 R4, [R4+0x100] ;  /* 0x0001000004047984 */ /* 0x000ea20000000c00 */
[----:B---3--:R-:W-:Y:S01]  /*1cf0*/  ISETP.GE.AND P0, PT, R40, 0x1, PT ;  /* 0x000000012800780c */ /* 0x008fe20003f06270 */
[----:B-1----:R-:W-:Y:S01]  /*1d00*/  VIADD R2, R2, 0x80 ;  /* 0x0000008002027836 */ /* 0x002fe20000000000 */
[----:B------:R-:W-:Y:S01]  /*1d10*/  @!PT LDS RZ, [RZ] ;  /* 0x00000000fffff984 */ /* 0x000fe20000000800 */
[----:B------:R-:W-:Y:S01]  /*1d20*/  @!PT LDS RZ, [RZ] ;  /* 0x00000000fffff984 */ /* 0x000fe20000000800 */
[----:B------:R-:W-:Y:S01]  /*1d30*/  @!PT LDS RZ, [RZ] ;  /* 0x00000000fffff984 */ /* 0x000fe20000000800 */
[----:B------:R-:W-:Y:S01]  /*1d40*/  @!PT LDS RZ, [RZ] ;  /* 0x00000000fffff984 */ /* 0x000fe20000000800 */
[----:B------:R1:W-:Y:S06]  /*1d50*/  MEMBAR.ALL.CTA ;  /* 0x0000000000007992 */ /* 0x0003ec0000008000 */
[----:B-1----:R-:W1:Y:S01]  /*1d60*/  FENCE.VIEW.ASYNC.S ;  /* 0x00000000000073c6 */ /* 0x002e620000000000 */
[----:B------:R-:W-:-:S04]  /*1d70*/  PRMT R2, RZ, 0x654, R2 ;  /* 0x00000654ff027816 */ /* 0x000fc80000000002 */
[----:B-1----:R1:W-:Y:S01]  /*1d80*/  SYNCS.ARRIVE.TRANS64.RED.A1T0 RZ, [R2+URZ], RZ ;  /* 0x000000ff02ff79a7 */ /* 0x0023e200081004ff */
[----:B--2---:R-:W-:-:S13]  /*1d90*/  LOP3.LUT P2, RZ, R6, 0x1, RZ, 0xc0, !PT ;  /* 0x0000000106ff7812 */ /* 0x004fda000784c0ff */
[----:B------:R-:W-:Y:S01]  /*1da0*/  @P2 SHF.R.U32.HI R3, RZ, 0x10, R5 ;  /* 0x00000010ff032819 */ /* 0x000fe20000011605 */
[----:B------:R-:W-:Y:S01]  /*1db0*/  VOTEU.ANY UP0, P2 ;  /* 0x0000000000ff7886 */ /* 0x000fe20001000100 */
[----:B------:R-:W-:Y:S02]  /*1dc0*/  @P2 MOV R13, R4 ;  /* 0x00000004000d2202 */ /* 0x000fe40000000f00 */
[----:B------:R-:W-:Y:S02]  /*1dd0*/  @P2 R2UR.BROADCAST UR8, R3 ;  /* 0x00000000030822ca */ /* 0x000fe400008e0000 */
[----:B------:R-:W-:-:S11]  /*1de0*/  @P2 LOP3.LUT R11, R5, 0xffff, RZ, 0xc0, !PT ;  /* 0x0000ffff050b2812 */ /* 0x000fd600078ec0ff */
[----:B------:R-:W-:Y:S01]  /*1df0*/  @UP0 UMOV UR36, UR8 ;  /* 0x0000000800240c82 */ /* 0x000fe20008000000 */
[----:B-1----:R-:W-:Y:S05]  /*1e00*/  @!P0 BRA `(.L_x_33) ;  /* 0x0000000000b88947 */ /* 0x002fea0003800000 */
[----:B------:R-:W4:Y:S01]  /*1e10*/  LDC.64 R4, c[0x0][0xb18] ;  /* 0x0002c600ff047b82 */ /* 0x000f220000000a00 */
[----:B------:R-:W-:-:S07]  /*1e20*/  ISETP.NE.AND P3, PT, R40, 0x1, PT ;  /* 0x000000012800780c */ /* 0x000fce0003f65270 */
[----:B------:R-:W1:Y:S08]  /*1e30*/  LDC.64 R6, c[0x0][0xb10] ;  /* 0x0002c400ff067b82 */ /* 0x000e700000000a00 */
[----:B------:R-:W2:Y:S08]  /*1e40*/  LDC R16, c[0x0][0xb20] ;  /* 0x0002c800ff107b82 */ /* 0x000eb00000000800 */
[----:B------:R-:W3:Y:S01]  /*1e50*/  LDC R18, c[0x0][0xb0c] ;  /* 0x0002c300ff127b82 */ /* 0x000ee20000000800 */
[----:B----4-:R-:W-:Y:S01]  /*1e60*/  IMAD.HI.U32 R17, R0, R5, RZ ;  /* 0x0000000500117227 */ /* 0x010fe200078e00ff */
[----:B------:R-:W-:-:S03]  /*1e70*/  ISETP.NE.AND P0, PT, R4, 0x1, PT ;  /* 0x000000010400780c */ /* 0x000fc60003f05270 */
[----:B------:R-:W-:-:S03]  /*1e80*/  IMAD.HI.U32 R5, R11, R5, RZ ;  /* 0x000000050b057227 */ /* 0x000fc600078e00ff */
[----:B------:R-:W4:Y:S01]  /*1e90*/  LDC.64 R2, c[0x0][0xb28] ;  /* 0x0002ca00ff027b82 */ /* 0x000f220000000a00 */
[----:B-1----:R-:W-:-:S04]  /*1ea0*/  IMAD.HI.U32 R20, R9, R6, RZ ;  /* 0x0000000609147227 */ /* 0x002fc800078e00ff */
[----:B------:R-:W-:Y:S01]  /*1eb0*/  IMAD.HI.U32 R22, R13, R6, RZ ;  /* 0x000000060d167227 */ /* 0x000fe200078e00ff */
[----:B------:R-:W-:Y:S02]  /*1ec0*/  SHF.R.U32.HI R20, RZ, R7, R20 ;  /* 0x00000007ff147219 */ /* 0x000fe40000011614 */
[-C--:B--2---:R-:W-:Y:S02]  /*1ed0*/  SHF.R.U32.HI R17, RZ, R16.reuse, R17 ;  /* 0x00000010ff117219 */ /* 0x084fe40000011611 */
[----:B------:R-:W-:Y:S02]  /*1ee0*/  SHF.R.U32.HI R16, RZ, R16, R5 ;  /* 0x00000010ff107219 */ /* 0x000fe40000011605 */
[----:B------:R-:W-:Y:S02]  /*1ef0*/  SEL R17, R0, R17, !P0 ;  /* 0x0000001100117207 */ /* 0x000fe40004000000 */
[----:B------:R-:W-:Y:S02]  /*1f00*/  SHF.R.U32.HI R22, RZ, R7, R22 ;  /* 0x00000007ff167219 */ /* 0x000fe40000011616 */
[----:B---3--:R-:W-:-:S02]  /*1f10*/  ISETP.NE.AND P1, PT, R18, 0x1, PT ;  /* 0x000000011200780c */ /* 0x008fc40003f25270 */
[----:B------:R-:W-:Y:S02]  /*1f20*/  SEL R5, R11, R16, !P0 ;  /* 0x000000100b057207 */ /* 0x000fe40004000000 */
[----:B------:R-:W-:Y:S02]  /*1f30*/  SEL R19, R9, R20, !P1 ;  /* 0x0000001409137207 */ /* 0x000fe40004800000 */
[----:B------:R-:W-:Y:S01]  /*1f40*/  SEL R7, R13, R22, !P1 ;  /* 0x000000160d077207 */ /* 0x000fe20004800000 */
[----:B----4-:R-:W-:-:S04]  /*1f50*/  IMAD.HI.U32 R20, R17, R2, RZ ;  /* 0x0000000211147227 */ /* 0x010fc800078e00ff */
[----:B------:R-:W-:Y:S01]  /*1f60*/  IMAD.HI.U32 R6, R19, R2, RZ ;  /* 0x0000000213067227 */ /* 0x000fe200078e00ff */
[----:B------:R-:W-:-:S04]  /*1f70*/  @P3 SHF.R.U32.HI R17, RZ, R3, R20 ;  /* 0x00000003ff113219 */ /* 0x000fc80000011614 */
        /* <DEDUP_REMOVED lines=8> */
[----:B------:R-:W-:-:S04]  /*2000*/  @!P0 IMAD.HI.U32 R16, R7, R2, RZ ;  /* 0x0000000207108227 */ /* 0x000fc800078e00ff */
[----:B------:R-:W-:Y:S01]  /*2010*/  IMAD.MOV R2, RZ, RZ, -R6 ;  /* 0x000000ffff027224 */ /* 0x000fe200078e0a06 */
[----:B------:R-:W-:-:S03]  /*2020*/  @!P0 SHF.R.U32.HI R16, RZ, R3, R16 ;  /* 0x00000003ff108219 */ /* 0x000fc60000011610 */
[----:B------:R-:W-:Y:S01]  /*2030*/  IMAD R2, R40, R2, R5 ;  /* 0x0000000228027224 */ /* 0x000fe200078e0205 */
[----:B------:R-:W-:Y:S02]  /*2040*/  @!P0 SEL R3, R7, R16, !P3 ;  /* 0x0000001007038207 */ /* 0x000fe40005800000 */
[----:B------:R-:W-:-:S03]  /*2050*/  IADD3 R16, PT, PT, -R5, RZ, RZ ;  /* 0x000000ff05107210 */ /* 0x000fc60007ffe1ff */
[--C-:B------:R-:W-:Y:S02]  /*2060*/  @!P0 IMAD.IADD R6, R6, 0x1, -R3.reuse ;  /* 0x0000000106068824 */ /* 0x100fe400078e0a03 */
[----:B------:R-:W-:Y:S01]  /*2070*/  @!P0 IMAD R3, R2, R19, R3 ;  /* 0x0000001302038224 */ /* 0x000fe200078e0203 */
[----:B------:R-:W-:Y:S01]  /*2080*/  IADD3 R2, PT, PT, -R7, RZ, RZ ;  /* 0x000000ff07027210 */ /* 0x000fe20007ffe1ff */
[----:B------:R-:W-:Y:S02]  /*2090*/  @!P0 IMAD R5, R40, R6, R7 ;  /* 0x0000000628058224 */ /* 0x000fe400078e0207 */
[----:B------:R-:W-:Y:S02]  /*20a0*/  IMAD R11, R4, R16, R11 ;  /* 0x00000010040b7224 */ /* 0x000fe400078e020b */
[----:B------:R-:W-:Y:S02]  /*20b0*/  @!P0 IMAD.MOV.U32 R7, RZ, RZ, R3 ;  /* 0x000000ffff078224 */ /* 0x000fe400078e0003 */
[----:B------:R-:W-:-:S02]  /*20c0*/  IMAD R2, R18, R2, R13 ;  /* 0x0000000212027224 */ /* 0x000fc400078e020d */
[----:B------:R-:W-:Y:S02]  /*20d0*/  IMAD R11, R5, R4, R11 ;  /* 0x00000004050b7224 */ /* 0x000fe400078e020b */
[----:B------:R-:W-:Y:S02]  /*20e0*/  IMAD R13, R7, R18, R2 ;  /* 0x00000012070d7224 */ /* 0x000fe400078e0202 */
.L_x_33:
[----:B------:R-:W1:Y:S02]  /*20f0*/  LDCU UR8, c[0x0][0xb30] ;  /* 0x00016600ff0877ac */ /* 0x000e640008000800 */
[----:B-1----:R-:W-:-:S09]  /*2100*/  UISETP.NE.AND UP0, UPT, UR8, 0x1, UPT ;  /* 0x000000010800788c */ /* 0x002fd2000bf05270 */
[----:B------:R-:W-:Y:S05]  /*2110*/  BRA.U UP0, `(.L_x_34) ;  /* 0x0000000100407547 */ /* 0x000fea000b800000 */
[----:B------:R-:W1:Y:S08]  /*2120*/  LDC.64 R4, c[0x0][0xb10] ;  /* 0x0002c400ff047b82 */ /* 0x000e700000000a00 */
[----:B------:R-:W2:Y:S08]  /*2130*/  LDC.64 R2, c[0x0][0xb18] ;  /* 0x0002c600ff027b82 */ /* 0x000eb00000000a00 */
[----:B------:R-:W3:Y:S08]  /*2140*/  LDC R6, c[0x0][0xb20] ;  /* 0x0002c800ff067b82 */ /* 0x000ef00000000800 */
[----:B------:R-:W4:Y:S01]  /*2150*/  LDC R16, c[0x0][0xb0c] ;  /* 0x0002c300ff107b82 */ /* 0x000f220000000800 */
[----:B-1----:R-:W-:-:S05]  /*2160*/  IMAD.HI.U32 R4, R13, R4, RZ ;  /* 0x000000040d047227 */ /* 0x002fca00078e00ff */
[----:B------:R-:W-:Y:S01]  /*2170*/  SHF.R.U32.HI R4, RZ, R5, R4 ;  /* 0x00000005ff047219 */ /* 0x000fe20000011604 */
[----:B--2---:R-:W-:Y:S01]  /*2180*/  IMAD.HI.U32 R3, R11, R3, RZ ;  /* 0x000000030b037227 */ /* 0x004fe200078e00ff */
[----:B------:R-:W-:-:S04]  /*2190*/  ISETP.NE.AND P0, PT, R2, 0x1, PT ;  /* 0x000000010200780c */ /* 0x000fc80003f05270 */
[----:B---3--:R-:W-:-:S04]  /*21a0*/  SHF.R.U32.HI R6, RZ, R6, R3 ;  /* 0x00000006ff067219 */ /* 0x008fc80000011603 */
[----:B------:R-:W-:Y:S02]  /*21b0*/  SEL R3, R11, R6, !P0 ;  /* 0x000000060b037207 */ /* 0x000fe40004000000 */
[----:B----4-:R-:W-:-:S04]  /*21c0*/  ISETP.NE.AND P1, PT, R16, 0x1, PT ;  /* 0x000000011000780c */ /* 0x010fc80003f25270 */
[----:B------:R-:W-:-:S05]  /*21d0*/  SEL R4, R13, R4, !P1 ;  /* 0x000000040d047207 */ /* 0x000fca0004800000 */
[----:B------:R-:W-:Y:S02]  /*21e0*/  IMAD.IADD R5, R3, 0x1, -R4 ;  /* 0x0000000103057824 */ /* 0x000fe400078e0a04 */
[----:B------:R-:W-:Y:S02]  /*21f0*/  IMAD.IADD R3, R4, 0x1, -R3 ;  /* 0x0000000104037824 */ /* 0x000fe400078e0a03 */
[----:B------:R-:W-:Y:S02]  /*2200*/  IMAD R13, R5, R16, R13 ;  /* 0x00000010050d7224 */ /* 0x000fe400078e020d */
[----:B------:R-:W-:-:S07]  /*2210*/  IMAD R11, R3, R2, R11 ;  /* 0x00000002030b7224 */ /* 0x000fce00078e020b */
.L_x_34:
[----:B------:R-:W-:Y:S01]  /*2220*/  VIADD R14, R14, 0x1 ;  /* 0x000000010e0e7836 */ /* 0x000fe20000000000 */
[----:B------:R-:W-:Y:S01]  /*2230*/  PLOP3.LUT P1, PT, PT, PT, PT, 0x80, 0x8 ;  /* 0x000000000008781c */ /* 0x000fe20003f2f070 */
[----:B------:R-:W-:Y:S02]  /*2240*/  IMAD.IADD R21, R13, 0x1, R96 ;  /* 0x000000010d157824 */ /* 0x000fe400078e0260 */
[----:B------:R-:W-:Y:S01]  /*2250*/  IMAD.IADD R20, R11, 0x1, R94 ;  /* 0x000000010b147824 */ /* 0x000fe200078e025e */
[----:B------:R-:W-:-:S04]  /*2260*/  ISETP.NE.AND P0, PT, R14, 0x2, PT ;  /* 0x000000020e00780c */ /* 0x000fc80003f05270 */
[----:B------:R-:W-:Y:S02]  /*2270*/  SEL R3, RZ, 0x1, P0 ;  /* 0x00000001ff037807 */ /* 0x000fe40000000000 */
[----:B------:R-:W-:Y:S02]  /*2280*/  SEL R14, R14, RZ, P0 ;  /* 0x000000ff0e0e7207 */ /* 0x000fe40000000000 */
[----:B------:R-:W-:Y:S01]  /*2290*/  LOP3.LUT R12, R12, R3, RZ, 0x3c, !PT ;  /* 0x000000030c0c7212 */ /* 0x000fe200078e3cff */
[----:B------:R-:W-:Y:S06]  /*22a0*/  @P2 BRA `(.L_x_35) ;  /* 0xfffffff000982947 */ /* 0x000fec000383ffff */
[----:B------:R-:W-:Y:S01]  /*22b0*/  UIADD3 UR4, UPT, UPT, UR4, 0x20, URZ ;  /* 0x0000002004047890 */ /* 0x000fe2000fffe0ff */
[----:B------:R-:W-:-:S03]  /*22c0*/  SHF.L.U32 R3, R15, 0x1f, RZ ;  /* 0x0000001f0f037819 */ /* 0x000fc600000006ff */
[----:B------:R-:W-:-:S09]  /*22d0*/  ULEA UR5, UR6, UR4, 0x3 ;  /* 0x0000000406057291 */ /* 0x000fd2000f8e18ff */
[----:B------:R-:W1:Y:S02]  /*22e0*/  SYNCS.PHASECHK.TRANS64.TRYWAIT P0, [UR5], R3 ;  /* 0x00000003ff0075a7 */ /* 0x000e640008001105 */
[----:B-1----:R-:W-:Y:S05]  /*22f0*/  @!P0 BRA `(.L_x_36) ;  /* 0x0000004c00ac8947 */ /* 0x002fea0003800000 */
.L_x_110:
[----:B------:R-:W-:-:S04]  /*2300*/  UIADD3 UR6, UPT, UPT, UR6, 0x1, URZ ;  /* 0x0000000106067890 */ /* 0x000fc8000fffe0ff */
[----:B------:R-:W-:-:S04]  /*2310*/  UISETP.NE.AND UP0, UPT, UR6, 0x4, UPT ;  /* 0x000000040600788c */ /* 0x000fc8000bf05270 */
[----:B------:R-:W-:Y:S02]  /*2320*/  USEL UR7, URZ, 0x1, UP0 ;  /* 0x00000001ff077887 */ /* 0x000fe40008000000 */
[----:B------:R-:W-:-:S04]  /*2330*/  USEL UR6, UR6, URZ, UP0 ;  /* 0x000000ff06067287 */ /* 0x000fc80008000000 */
[----:B------:R-:W-:Y:S01]  /*2340*/  ULEA UR5, UR6, UR4, 0x3 ;  /* 0x0000000406057291 */ /* 0x000fe2000f8e18ff */
[----:B------:R-:W-:-:S04]  /*2350*/  LOP3.LUT R2, R15, UR7, RZ, 0x3c, !PT ;  /* 0x000000070f027c12 */ /* 0x000fc8000f8e3cff */
[----:B-1----:R-:W-:-:S04]  /*2360*/  SHF.L.U32 R3, R2, 0x1f, RZ ;  /* 0x0000001f02037819 */ /* 0x002fc800000006ff */
[----:B------:R-:W1:Y:S02]  /*2370*/  SYNCS.PHASECHK.TRANS64.TRYWAIT P0, [UR5], R3 ;  /* 0x00000003ff0075a7 */ /* 0x000e640008001105 */
[----:B-1----:R-:W-:Y:S05]  /*2380*/  @!P0 BRA `(.L_x_37) ;  /* 0x0000004c00a08947 */ /* 0x002fea0003800000 */
.L_x_112:
        /* <DEDUP_REMOVED lines=9> */
.L_x_114:
[----:B------:R-:W-:-:S04]  /*2420*/  UIADD3 UR6, UPT, UPT, UR6, 0x1, URZ ;  /* 0x0000000106067890 */ /* 0x000fc8000fffe0ff */
[----:B------:R-:W-:-:S04]  /*2430*/  UISETP.NE.AND UP0, UPT, UR6, 0x4, UPT ;  /* 0x000000040600788c */ /* 0x000fc8000bf05270 */
[----:B------:R-:W-:Y:S02]  /*2440*/  USEL UR5, URZ, 0x1, UP0 ;  /* 0x00000001ff057887 */ /* 0x000fe40008000000 */
[----:B------:R-:W-:-:S04]  /*2450*/  USEL UR6, UR6, URZ, UP0 ;  /* 0x000000ff06067287 */ /* 0x000fc80008000000 */
[----:B------:R-:W-:Y:S01]  /*2460*/  ULEA UR6, UR6, UR4, 0x3 ;  /* 0x0000000406067291 */ /* 0x000fe2000f8e18ff */
[----:B-1----:R-:W-:-:S04]  /*2470*/  LOP3.LUT R3, R2, UR5, RZ, 0x3c, !PT ;  /* 0x0000000502037c12 */ /* 0x002fc8000f8e3cff */
[----:B------:R-:W-:Y:S01]  /*2480*/  SHF.L.U32 R3, R3, 0x1f, RZ ;  /* 0x0000001f03037819 */ /* 0x000fe200000006ff */
[----:B----4-:R-:W-:-:S07]  /*2490*/  IMAD.U32 R0, RZ, RZ, UR6 ;  /* 0x00000006ff007e24 */ /* 0x010fce000f8e00ff */
.L_x_39:
[----:B-1----:R1:W2:Y:S02]  /*24a0*/  SYNCS.PHASECHK.TRANS64.TRYWAIT P0, [R0+URZ], R3 ;  /* 0x00000003000075a7 */ /* 0x0022a400080011ff */
[----:B--2---:R-:W-:Y:S05]  /*24b0*/  @!P0 NANOSLEEP.SYNCS 0x989680 ;  /* 0x009896800000895d */ /* 0x004fea0003900000 */
[----:B------:R-:W2:Y:S02]  /*24c0*/  @!P0 SYNCS.PHASECHK.TRANS64 P0, [R0+URZ], R3 ;  /* 0x00000003000085a7 */ /* 0x000ea400080010ff */
[----:B--2---:R-:W-:Y:S05]  /*24d0*/  @P0 EXIT ;  /* 0x000000000000094d */ /* 0x004fea0003800000 */
[----:B------:R-:W-:Y:S05]  /*24e0*/  BRA `(.L_x_39) ;  /* 0xfffffffc00ec7947 */ /* 0x000fea000383ffff */
.L_x_17:
[----:B------:R-:W-:-:S04]  /*24f0*/  UISETP.NE.AND UP1, UPT, UR37, URZ, UPT ;  /* 0x000000ff2500728c */ /* 0x000fc8000bf25270 */
[----:B------:R-:W-:-:S09]  /*2500*/  UISETP.NE.OR UP1, UPT, UR8, 0x1, UP1 ;  /* 0x000000010800788c */ /* 0x000fd20008f25670 */
[----:B------:R-:W-:Y:S05]  /*2510*/  BRA.U UP1, `(.L_x_40) ;  /* 0x0000000501487547 */ /* 0x000fea000b800000 */
[----:B------:R-:W-:Y:S01]  /*2520*/  ISETP.NE.AND P2, PT, R2, RZ, PT ;  /* 0x000000ff0200720c */ /* 0x000fe20003f45270 */
[----:B------:R-:W-:Y:S01]  /*2530*/  IMAD.MOV.U32 R12, RZ, RZ, 0x1 ;  /* 0x00000001ff0c7424 */ /* 0x000fe200078e00ff */
[----:B------:R-:W-:Y:S02]  /*2540*/  CS2R R10, SRZ ;  /* 0x00000000000a7805 */ /* 0x000fe4000001ff00 */
[----:B------:R-:W-:Y:S01]  /*2550*/  CS2R R8, SRZ ;  /* 0x0000000000087805 */ /* 0x000fe2000001ff00 */
[----:B------:R-:W-:Y:S01]  /*2560*/  UMOV UR4, 0x400 ;  /* 0x0000040000047882 */ /* 0x000fe20000000000 */
[----:B------:R-:W-:Y:S01]  /*2570*/  UMOV UR6, URZ ;  /* 0x000000ff00067c82 */ /* 0x000fe20008000000 */
[----:B------:R-:W-:-:S12]  /*2580*/  ULEA UR37, UR37, UR4, 0x18 ;  /* 0x0000000425257291 */ /* 0x000fd8000f8ec0ff */
.L_x_44:
[----:B------:R-:W-:Y:S02]  /*2590*/  LEA R0, R8, UR37, 0x3 ;  /* 0x0000002508007c11 */ /* 0x000fe4000f8e18ff */
[----:B------:R-:W-:-:S03]  /*25a0*/  SHF.L.U32 R5, R9, 0x1f, RZ ;  /* 0x0000001f09057819 */ /* 0x000fc600000006ff */
[----:B------:R-:W-:Y:S01]  /*25b0*/  VIADD R4, R0, 0xe0 ;  /* 0x000000e000047836 */ /* 0x000fe20000000000 */
[----:B------:R-:W1:Y:S02]  /*25c0*/  SYNCS.PHASECHK.TRANS64.TRYWAIT P0, [R0+URZ+0xd0], R5 ;  /* 0x0000d005000075a7 */ /* 0x000e6400080011ff */
[----:B-1----:R-:W-:Y:S05]  /*25d0*/  @!P0 BRA `(.L_x_41) ;  /* 0x0000004c003c8947 */ /* 0x002fea0003800000 */
.L_x_115:
[----:B------:R-:W-:Y:S01]  /*25e0*/  ULEA UR5, UR6, UR37, 0x3 ;  /* 0x0000002506057291 */ /* 0x000fe2000f8e18ff */
[----:B------:R-:W-:Y:S02]  /*25f0*/  PRMT R4, RZ, 0x654, R4 ;  /* 0x00000654ff047816 */ /* 0x000fe40000000004 */
[----:B-1----:R-:W-:Y:S01]  /*2600*/  SHF.L.U32 R5, R12, 0x1f, RZ ;  /* 0x0000001f0c057819 */ /* 0x002fe200000006ff */
[----:B------:R-:W-:Y:S01]  /*2610*/  UIADD3 UR4, UPT, UPT, UR5, 0x70, URZ ;  /* 0x0000007005047890 */ /* 0x000fe2000fffe0ff */
[----:B------:R1:W-:Y:S05]  /*2620*/  SYNCS.ARRIVE.TRANS64.RED.A1T0 RZ, [R4+URZ], RZ ;  /* 0x000000ff04ff79a7 */ /* 0x0003ea00081004ff */
[----:B------:R-:W-:Y:S01]  /*2630*/  IMAD.U32 R7, RZ, RZ, UR4 ;  /* 0x00000004ff077e24 */ /* 0x000fe2000f8e00ff */
[----:B------:R-:W2:Y:S04]  /*2640*/  SYNCS.PHASECHK.TRANS64.TRYWAIT P0, [UR5+0x80], R5 ;  /* 0x00008005ff0075a7 */ /* 0x000ea80008001105 */
[----:B------:R-:W-:Y:S01]  /*2650*/  PRMT R6, R2, 0x654, R7 ;  /* 0x0000065402067816 */ /* 0x000fe20000000007 */
[----:B-1----:R-:W-:Y:S01]  /*2660*/  @!P2 IMAD.MOV.U32 R4, RZ, RZ, 0x10 ;  /* 0x00000010ff04a424 */ /* 0x002fe200078e00ff */
[----:B--2---:R-:W-:Y:S06]  /*2670*/  @!P0 BRA `(.L_x_42) ;  /* 0x0000004c00288947 */ /* 0x004fec0003800000 */
.L_x_117:
[----:B------:R-:W-:Y:S01]  /*2680*/  ULEA UR4, UR6, UR37, 0x4 ;  /* 0x0000002506047291 */ /* 0x000fe2000f8e20ff */
[----:B------:R-:W-:Y:S01]  /*2690*/  SEL R3, R6, R3, !P2 ;  /* 0x0000000306037207 */ /* 0x000fe20005000000 */
[----:B------:R-:W-:Y:S01]  /*26a0*/  UIADD3 UR5, UPT, UPT, UR5, 0x70, URZ ;  /* 0x0000007005057890 */ /* 0x000fe2000fffe0ff */
[----:B-1----:R-:W-:Y:S01]  /*26b0*/  LEA R0, R11, UR37, 0x3 ;  /* 0x000000250b007c11 */ /* 0x002fe2000f8e18ff */
[----:B------:R-:W-:Y:S01]  /*26c0*/  UIADD3 UR4, UPT, UPT, UR4, 0x100, URZ ;  /* 0x0000010004047890 */ /* 0x000fe2000fffe0ff */
[----:B------:R-:W-:Y:S01]  /*26d0*/  SHF.L.U32 R5, R10, 0x1f, RZ ;  /* 0x0000001f0a057819 */ /* 0x000fe200000006ff */
[----:B------:R1:W-:Y:S01]  /*26e0*/  @!P2 SYNCS.ARRIVE.TRANS64.RED RZ, [R3+URZ], R4 ;  /* 0x0000000403ffa9a7 */ /* 0x0003e200080004ff */
[----:B------:R-:W-:Y:S01]  /*26f0*/  UIADD3 UR6, UPT, UPT, UR6, 0x1, URZ ;  /* 0x0000000106067890 */ /* 0x000fe2000fffe0ff */
[----:B------:R-:W-:-:S03]  /*2700*/  VIADD R8, R8, 0x1 ;  /* 0x0000000108087836 */ /* 0x000fc60000000000 */
[----:B------:R-:W-:Y:S02]  /*2710*/  UISETP.NE.AND UP0, UPT, UR6, 0x2, UPT ;  /* 0x000000020600788c */ /* 0x000fe4000bf05270 */
[----:B------:R-:W-:Y:S06]  /*2720*/  UGETNEXTWORKID.BROADCAST [UR4], [UR5] ;  /* 0x00000000040073ca */ /* 0x000fec0008000100 */
[----:B------:R-:W-:Y:S01]  /*2730*/  USEL UR4, URZ, 0x1, UP0 ;  /* 0x00000001ff047887 */ /* 0x000fe20008000000 */
[----:B------:R-:W-:Y:S01]  /*2740*/  ISETP.NE.AND P0, PT, R8, 0x2, PT ;  /* 0x000000020800780c */ /* 0x000fe20003f05270 */
[----:B------:R-:W-:Y:S01]  /*2750*/  USEL UR6, UR6, URZ, UP0 ;  /* 0x000000ff06067287 */ /* 0x000fe20008000000 */
[----:B------:R-:W2:Y:S03]  /*2760*/  SYNCS.PHASECHK.TRANS64.TRYWAIT P1, [R0+URZ+0x70], R5 ;  /* 0x00007005000075a7 */ /* 0x000ea600080211ff */
[----:B------:R-:W-:Y:S01]  /*2770*/  LOP3.LUT R12, R12, UR4, RZ, 0x3c, !PT ;  /* 0x000000040c0c7c12 */ /* 0x000fe2000f8e3cff */
[----:B-12---:R-:W-:Y:S07]  /*2780*/  @!P1 BRA `(.L_x_43) ;  /* 0x0000004800fc9947 */ /* 0x006fee0003800000 */
.L_x_118:
[C---:B------:R-:W-:Y:S01]  /*2790*/  LEA R4, R11.reuse, UR37, 0x4 ;  /* 0x000000250b047c11 */ /* 0x040fe2000f8e20ff */
[----:B-1----:R-:W-:Y:S01]  /*27a0*/  VIADD R0, R0, 0x80 ;  /* 0x0000008000007836 */ /* 0x002fe20000000000 */
[----:B------:R-:W-:Y:S01]  /*27b0*/  SEL R8, R8, RZ, P0 ;  /* 0x000000ff08087207 */ /* 0x000fe20000000000 */
[----:B------:R-:W-:-:S03]  /*27c0*/  VIADD R11, R11, 0x1 ;  /* 0x000000010b0b7836 */ /* 0x000fc60000000000 */
[----:B------:R-:W1:Y:S01]  /*27d0*/  LDS.128 R4, [R4+0x100] ;  /* 0x0001000004047984 */ /* 0x000e620000000c00 */
[----:B------:R-:W-:Y:S02]  /*27e0*/  PRMT R0, RZ, 0x654, R0 ;  /* 0x00000654ff007816 */ /* 0x000fe40000000000 */
[C---:B------:R-:W-:Y:S01]  /*27f0*/  ISETP.NE.AND P1, PT, R11.reuse, 0x2, PT ;  /* 0x000000020b00780c */ /* 0x040fe20003f25270 */
[----:B------:R-:W-:Y:S01]  /*2800*/  @!PT LDS RZ, [RZ] ;  /* 0x00000000fffff984 */ /* 0x000fe20000000800 */
[----:B------:R-:W-:Y:S01]  /*2810*/  @!PT LDS RZ, [RZ] ;  /* 0x00000000fffff984 */ /* 0x000fe20000000800 */
[----:B------:R-:W-:Y:S01]  /*2820*/  @!PT LDS RZ, [RZ] ;  /* 0x00000000fffff984 */ /* 0x000fe20000000800 */
[----:B------:R-:W-:Y:S01]  /*2830*/  @!PT LDS RZ, [RZ] ;  /* 0x00000000fffff984 */ /* 0x000fe20000000800 */
[----:B------:R2:W-:Y:S06]  /*2840*/  MEMBAR.ALL.CTA ;  /* 0x0000000000007992 */ /* 0x0005ec0000008000 */
[----:B--2---:R-:W2:Y:S01]  /*2850*/  FENCE.VIEW.ASYNC.S ;  /* 0x00000000000073c6 */ /* 0x004ea20000000000 */
[----:B------:R-:W-:Y:S01]  /*2860*/  SEL R11, R11, RZ, P1 ;  /* 0x000000ff0b0b7207 */ /* 0x000fe20000800000 */
[----:B--2---:R2:W-:Y:S01]  /*2870*/  SYNCS.ARRIVE.TRANS64.RED.A1T0 RZ, [R0+URZ], RZ ;  /* 0x000000ff00ff79a7 */ /* 0x0045e200081004ff */
[----:B-1----:R-:W-:-:S02]  /*2880*/  LOP3.LUT P3, RZ, R6, 0x1, RZ, 0xc0, !PT ;  /* 0x0000000106ff7812 */ /* 0x002fc4000786c0ff */
[----:B------:R-:W-:-:S04]  /*2890*/  SEL R5, RZ, 0x1, P1 ;  /* 0x00000001ff057807 */ /* 0x000fc80000800000 */
[----:B------:R-:W-:Y:S02]  /*28a0*/  LOP3.LUT R10, R10, R5, RZ, 0x3c, !PT ;  /* 0x000000050a0a7212 */ /* 0x000fe400078e3cff */
[----:B--2---:R-:W-:-:S04]  /*28b0*/  SEL R0, RZ, 0x1, P0 ;  /* 0x00000001ff007807 */ /* 0x004fc80000000000 */
[----:B------:R-:W-:Y:S01]  /*28c0*/  LOP3.LUT R9, R9, R0, RZ, 0x3c, !PT ;  /* 0x0000000009097212 */ /* 0x000fe200078e3cff */
[----:B------:R-:W-:Y:S06]  /*28d0*/  @P3 BRA `(.L_x_44) ;  /* 0xfffffffc002c3947 */ /* 0x000fec000383ffff */
[----:B------:R-:W-:Y:S01]  /*28e0*/  ULEA UR5, UR6, UR37, 0x3 ;  /* 0x0000002506057291 */ /* 0x000fe2000f8e18ff */
[----:B------:R-:W-:-:S08]  /*28f0*/  SHF.L.U32 R3, R12, 0x1f, RZ ;  /* 0x0000001f0c037819 */ /* 0x000fd000000006ff */
[----:B------:R-:W1:Y:S02]  /*2900*/  SYNCS.PHASECHK.TRANS64 P0, [UR5+0x80], R3 ;  /* 0x00008003ff0075a7 */ /* 0x000e640008001005 */
[----:B-1----:R-:W-:Y:S05]  /*2910*/  @P0 BRA `(.L_x_45) ;  /* 0x0000000000080947 */ /* 0x002fea0003800000 */
[----:B------:R-:W1:Y:S02]  /*2920*/  SYNCS.PHASECHK.TRANS64.TRYWAIT P0, [UR5+0x80], R3 ;  /* 0x00008003ff0075a7 */ /* 0x000e640008001105 */
[----:B-1----:R-:W-:Y:S05]  /*2930*/  @!P0 BRA `(.L_x_46) ;  /* 0x0000004800a48947 */ /* 0x002fea0003800000 */
.L_x_45:
[----:B------:R-:W-:-:S04]  /*2940*/  UIADD3 UR4, UPT, UPT, UR6, 0x1, URZ ;  /* 0x0000000106047890 */ /* 0x000fc8000fffe0ff */
[----:B------:R-:W-:-:S04]  /*2950*/  UISETP.NE.AND UP0, UPT, UR4, 0x2, UPT ;  /* 0x000000020400788c */ /* 0x000fc8000bf05270 */
[----:B------:R-:W-:Y:S02]  /*2960*/  USEL UR7, URZ, 0x1, UP0 ;  /* 0x00000001ff077887 */ /* 0x000fe40008000000 */
[----:B------:R-:W-:-:S04]  /*2970*/  USEL UR4, UR4, URZ, UP0 ;  /* 0x000000ff04047287 */ /* 0x000fc80008000000 */
[----:B------:R-:W-:Y:S01]  /*2980*/  ULEA UR4, UR4, UR37, 0x3 ;  /* 0x0000002504047291 */ /* 0x000fe2000f8e18ff */
[----:B-1----:R-:W-:-:S04]  /*2990*/  LOP3.LUT R3, R12, UR7, RZ, 0x3c, !PT ;  /* 0x000000070c037c12 */ /* 0x002fc8000f8e3cff */
[----:B------:R-:W-:-:S04]  /*29a0*/  SHF.L.U32 R0, R3, 0x1f, RZ ;  /* 0x0000001f03007819 */ /* 0x000fc800000006ff */
[----:B------:R-:W1:Y:S02]  /*29b0*/  SYNCS.PHASECHK.TRANS64 P0, [UR4+0x80], R0 ;  /* 0x00008000ff0075a7 */ /* 0x000e640008001004 */
[----:B-1----:R-:W-:Y:S05]  /*29c0*/  @P0 EXIT ;  /* 0x000000000000094d */ /* 0x002fea0003800000 */
[----:B------:R-:W-:Y:S02]  /*29d0*/  SHF.L.U32 R3, R3, 0x1f, RZ ;  /* 0x0000001f03037819 */ /* 0x000fe400000006ff */
[----:B------:R-:W-:-:S07]  /*29e0*/  MOV R0, UR4 ;  /* 0x0000000400007c02 */ /* 0x000fce0008000f00 */
.L_x_47:
[----:B-1----:R1:W2:Y:S02]  /*29f0*/  SYNCS.PHASECHK.TRANS64.TRYWAIT P0, [R0+URZ+0x80], R3 ;  /* 0x00008003000075a7 */ /* 0x0022a400080011ff */
[----:B--2---:R-:W-:Y:S05]  /*2a00*/  @!P0 NANOSLEEP.SYNCS 0x989680 ;  /* 0x009896800000895d */ /* 0x004fea0003900000 */
[----:B------:R-:W2:Y:S02]  /*2a10*/  @!P0 SYNCS.PHASECHK.TRANS64 P0, [R0+URZ+0x80], R3 ;  /* 0x00008003000085a7 */ /* 0x000ea400080010ff */
[----:B--2---:R-:W-:Y:S05]  /*2a20*/  @P0 EXIT ;  /* 0x000000000000094d */ /* 0x004fea0003800000 */
[----:B------:R-:W-:Y:S05]  /*2a30*/  BRA `(.L_x_47) ;  /* 0xfffffffc00ec7947 */ /* 0x000fea000383ffff */
.L_x_40:
[----:B------:R-:W-:-:S09]  /*2a40*/  UISETP.NE.AND UP1, UPT, UR8, URZ, UPT ;  /* 0x000000ff0800728c */ /* 0x000fd2000bf25270 */
[----:B------:R-:W-:Y:S05]  /*2a50*/  BRA.U UP1, `(.L_x_48) ;  /* 0x0000000d01787547 */ /* 0x000fea000b800000 */
[----:B------:R-:W-:Y:S01]  /*2a60*/  UMOV UR4, 0x40 ;  /* 0x0000004000047882 */ /* 0x000fe20000000000 */
[----:B------:R-:W-:Y:S01]  /*2a70*/  NOP ;  /* 0x0000000000007918 */ /* 0x000fe20000000000 */
[----:B------:R-:W-:Y:S01]  /*2a80*/  ULEA UR4, UR37, UR4, 0x18 ;  /* 0x0000000425047291 */ /* 0x000fe2000f8ec0ff */
[----:B------:R-:W-:Y:S02]  /*2a90*/  UMOV UR5, 0x400 ;  /* 0x0000040000057882 */ /* 0x000fe40000000000 */
[----:B------:R-:W-:-:S06]  /*2aa0*/  ULEA UR37, UR37, UR5, 0x18 ;  /* 0x0000000525257291 */ /* 0x000fcc000f8ec0ff */
[----:B------:R-:W1:Y:S02]  /*2ab0*/  LDS.U8 R0, [UR4+0x1c] ;  /* 0x00001c04ff007984 */ /* 0x000e640008000000 */
[----:B-1----:R-:W-:-:S13]  /*2ac0*/  ISETP.NE.AND P0, PT, R0, RZ, PT ;  /* 0x000000ff0000720c */ /* 0x002fda0003f05270 */
[----:B------:R-:W-:Y:S05]  /*2ad0*/  @P0 BRA `(.L_x_49) ;  /* 0x0000000000580947 */ /* 0x000fea0003800000 */
[----:B------:R-:W-:-:S13]  /*2ae0*/  ELECT P0, URZ, PT ;  /* 0x0000000000ff782f */ /* 0x000fda0003800000 */
[----:B------:R-:W-:Y:S05]  /*2af0*/  @!P0 BRA `(.L_x_50) ;  /* 0x0000000000608947 */ /* 0x000fea0003800000 */
[----:B------:R-:W-:Y:S01]  /*2b00*/  UMOV UR5, 0x10 ;  /* 0x0000001000057882 */ /* 0x000fe20000000000 */
[----:B------:R-:W-:Y:S01]  /*2b10*/  HFMA2 R0, -RZ, RZ, 0, 5.9604644775390625e-08 ;  /* 0x00000001ff007431 */ /* 0x000fe200000001ff */
[----:B------:R-:W-:-:S03]  /*2b20*/  MOV R2, 0xffff ;  /* 0x0000ffff00027802 */ /* 0x000fc60000000f00 */
[----:B------:R-:W-:Y:S04]  /*2b30*/  DEPBAR.LE SB1, 0x36 ;  /* 0x00009d800000791a */ /* 0x000fe80000000000 */
[----:B------:R-:W1:Y:S02]  /*2b40*/  UTCATOMSWS.FIND_AND_SET.ALIGN UP0, UR5, UR5 ;  /* 0x00000005000575e3 */ /* 0x000e640008000800 */
[----:B-1----:R-:W-:Y:S01]  /*2b50*/  MOV R3, UR5 ;  /* 0x0000000500037c02 */ /* 0x002fe20008000f00 */
[----:B------:R-:W-:Y:S06]  /*2b60*/  BRA.U UP0, `(.L_x_51) ;  /* 0x0000000100187547 */ /* 0x000fec000b800000 */
.L_x_52:
[----:B------:R-:W-:Y:S05]  /*2b70*/  NANOSLEEP 0x64 ;  /* 0x000000640000795d */ /* 0x000fea0003800000 */
[----:B------:R-:W-:-:S05]  /*2b80*/  UMOV UR5, 0x10 ;  /* 0x0000001000057882 */ /* 0x000fca0000000000 */
[----:B------:R-:W-:Y:S04]  /*2b90*/  DEPBAR.LE SB1, 0x36 ;  /* 0x00009d800000791a */ /* 0x000fe80000000000 */
[----:B------:R-:W1:Y:S02]  /*2ba0*/  UTCATOMSWS.FIND_AND_SET.ALIGN UP0, UR5, UR5 ;  /* 0x00000005000575e3 */ /* 0x000e640008000800 */
[----:B-1----:R-:W-:Y:S01]  /*2bb0*/  MOV R3, UR5 ;  /* 0x0000000500037c02 */ /* 0x002fe20008000f00 */
[----:B------:R-:W-:Y:S05]  /*2bc0*/  BRA.U !UP0, `(.L_x_52) ;  /* 0xfffffffd08e87547 */ /* 0x000fea000b83ffff */
.L_x_51:
[-C--:B------:R-:W-:Y:S02]  /*2bd0*/  SHF.L.U32 R2, R2, R3.reuse, RZ ;  /* 0x0000000302027219 */ /* 0x080fe400000006ff */
[----:B------:R-:W-:Y:S01]  /*2be0*/  SHF.L.U32 R0, R0, R3, RZ ;  /* 0x0000000300007219 */ /* 0x000fe200000006ff */
[----:B------:R-:W-:Y:S02]  /*2bf0*/  IMAD.SHL.U32 R3, R3, 0x20, RZ ;  /* 0x0000002003037824 */ /* 0x000fe400078e00ff */
[----:B------:R1:W-:Y:S04]  /*2c00*/  ATOMS.OR RZ, [UR4+0x14], R2 ;  /* 0x00001402ffff798c */ /* 0x0003e8000b000004 */
[----:B------:R1:W-:Y:S04]  /*2c10*/  ATOMS.OR RZ, [UR4+0x18], R0 ;  /* 0x00001800ffff798c */ /* 0x0003e8000b000004 */
[----:B------:R1:W-:Y:S01]  /*2c20*/  STS [UR37+0x120], R3 ;  /* 0x00012003ff007988 */ /* 0x0003e20008000825 */
[----:B------:R-:W-:Y:S05]  /*2c30*/  BRA `(.L_x_50) ;  /* 0x0000000000107947 */ /* 0x000fea0003800000 */
.L_x_49:
[----:B------:R-:W-:Y:S02]  /*2c40*/  MOV R0, 0xffffffff ;  /* 0xffffffff00007802 */ /* 0x000fe40000000f00 */
[----:B------:R-:W-:-:S03]  /*2c50*/  MOV R2, 0x2c80 ;  /* 0x00002c8000027802 */ /* 0x000fc60000000f00 */
[----:B------:R1:W-:Y:S04]  /*2c60*/  STS [UR37+0x120], R0 ;  /* 0x00012000ff007988 */ /* 0x0003e80008000825 */
[----:B-1-3-5:R-:W-:Y:S05]  /*2c70*/  CALL.REL.NOINC `($__internal_1_$__cuda_sm10x_tcgen05_guardrail_trap_phase_invalid_during_alloc) ;  /* 0x0000004c00607944 */ /* 0x02afea0003c00000 */
.L_x_50:
[----:B------:R-:W-:Y:S05]  /*2c80*/  WARPSYNC.ALL ;  /* 0x0000000000007948 */ /* 0x000fea0003800000 */
[----:B------:R-:W2:Y:S01]  /*2c90*/  S2UR UR6, SR_CgaCtaId ;  /* 0x00000000000679c3 */ /* 0x000ea20000008800 */
[----:B------:R-:W-:Y:S01]  /*2ca0*/  UMOV UR4, 0x400 ;  /* 0x0000040000047882 */ /* 0x000fe20000000000 */
[----:B------:R-:W-:-:S06]  /*2cb0*/  NOP ;  /* 0x0000000000007918 */ /* 0x000fcc0000000000 */
[----:B------:R-:W-:Y:S06]  /*2cc0*/  BAR.ARV 0x6, 0xa0 ;  /* 0x0182800000007b1d */ /* 0x000fec0000002000 */
[----:B------:R-:W4:Y:S01]  /*2cd0*/  LDCU UR7, c[0x0][0x38c] ;  /* 0x00007180ff0777ac */ /* 0x000f220008000800 */
[----:B------:R-:W-:Y:S01]  /*2ce0*/  IMAD.MOV.U32 R11, RZ, RZ, 0x1 ;  /* 0x00000001ff0b7424 */ /* 0x000fe200078e00ff */
[----:B------:R-:W-:Y:S01]  /*2cf0*/  CS2R R8, SRZ ;  /* 0x0000000000087805 */ /* 0x000fe2000001ff00 */
[----:B------:R-:W-:Y:S01]  /*2d00*/  IMAD.MOV.U32 R10, RZ, RZ, RZ ;  /* 0x000000ffff0a7224 */ /* 0x000fe200078e00ff */
[----:B------:R-:W-:Y:S01]  /*2d10*/  UMOV UR18, URZ ;  /* 0x000000ff00127c82 */ /* 0x000fe20008000000 */
[----:B------:R-:W-:Y:S01]  /*2d20*/  UMOV UR17, URZ ;  /* 0x000000ff00117c82 */ /* 0x000fe20008000000 */
[----:B------:R-:W-:Y:S01]  /*2d30*/  UMOV UR20, 0x0 ;  /* 0x0000000000147882 */ /* 0x000fe20000000000 */
[----:B------:R-:W-:Y:S01]  /*2d40*/  UMOV UR21, 0x4200010 ;  /* 0x0420001000157882 */ /* 0x000fe20000000000 */
[----:B--2---:R-:W-:Y:S01]  /*2d50*/  ULEA UR6, UR6, UR4, 0x18 ;  /* 0x0000000406067291 */ /* 0x004fe2000f8ec0ff */
[----:B------:R-:W2:Y:S03]  /*2d60*/  LDCU UR4, c[0x0][0x38c] ;  /* 0x00007180ff0477ac */ /* 0x000ea60008000800 */
[----:B------:R-:W-:-:S02]  /*2d70*/  UIADD3 UR11, UPT, UPT, UR6, 0x4400, URZ ;  /* 0x00004400060b7890 */ /* 0x000fc4000fffe0ff */
[----:B----4-:R-:W-:-:S03]  /*2d80*/  UIADD3 UR7, UPT, UPT, UR7, 0x1f, URZ ;  /* 0x0000001f07077890 */ /* 0x010fc6000fffe0ff */
[----:B-1----:R-:W1:Y:S01]  /*2d90*/  LDS R0, [UR6+0x120] ;  /* 0x00012006ff007984 */ /* 0x002e620008000800 */
[----:B------:R-:W-:Y:S02]  /*2da0*/  UIADD3 UR12, UPT, UPT, UR6, 0x6400, URZ ;  /* 0x00006400060c7890 */ /* 0x000fe4000fffe0ff */
[----:B------:R-:W-:Y:S02]  /*2db0*/  USHF.R.S32.HI UR5, URZ, 0x1f, UR7 ;  /* 0x0000001fff057899 */ /* 0x000fe40008011407 */
[----:B------:R-:W-:Y:S02]  /*2dc0*/  USHF.R.U32.HI UR11, URZ, 0x4, UR11 ;  /* 0x00000004ff0b7899 */ /* 0x000fe4000801160b */
[----:B------:R-:W-:Y:S02]  /*2dd0*/  ULEA.HI UR5, UR5, UR7, URZ, 0x5 ;  /* 0x0000000705057291 */ /* 0x000fe4000f8f28ff */
[----:B------:R-:W-:Y:S02]  /*2de0*/  USHF.R.U32.HI UR12, URZ, 0x4, UR12 ;  /* 0x00000004ff0c7899 */ /* 0x000fe4000801160c */
[----:B------:R-:W-:-:S02]  /*2df0*/  USHF.R.S32.HI UR5, URZ, 0x5, UR5 ;  /* 0x00000005ff057899 */ /* 0x000fc40008011405 */
[----:B------:R-:W-:Y:S02]  /*2e00*/  ULOP3.LUT UR11, UR11, 0x3fff, URZ, 0xc0, !UPT ;  /* 0x00003fff0b0b7892 */ /* 0x000fe4000f8ec0ff */
[----:B------:R-:W-:Y:S02]  /*2e10*/  UISETP.LT.AND UP0, UPT, UR5, 0x1, UPT ;  /* 0x000000010500788c */ /* 0x000fe4000bf01270 */
[----:B------:R-:W-:Y:S02]  /*2e20*/  ULOP3.LUT UR12, UR12, 0x3fff, URZ, 0xc0, !UPT ;  /* 0x00003fff0c0c7892 */ /* 0x000fe4000f8ec0ff */
[----:B------:R-:W-:Y:S02]  /*2e30*/  USEL UR10, UR5, 0x1, !UP0 ;  /* 0x00000001050a7887 */ /* 0x000fe4000c000000 */
[----:B------:R-:W-:Y:S02]  /*2e40*/  ULOP3.LUT UR11, UR11, 0x10000, URZ, 0xfc, !UPT ;  /* 0x000100000b0b7892 */ /* 0x000fe4000f8efcff */
[----:B------:R-:W-:-:S02]  /*2e50*/  ULOP3.LUT UR12, UR12, 0x10000, URZ, 0xfc, !UPT ;  /* 0x000100000c0c7892 */ /* 0x000fc4000f8efcff */
[----:B------:R-:W-:Y:S02]  /*2e60*/  UIADD3 UR10, UPT, UPT, -UR10, URZ, URZ ;  /* 0x000000ff0a0a7290 */ /* 0x000fe4000fffe1ff */
[----:B--2---:R-:W-:Y:S01]  /*2e70*/  UISETP.GE.AND UP3, UPT, UR4, 0x1, UPT ;  /* 0x000000010400788c */ /* 0x004fe2000bf66270 */
[----:B-1----:R-:W-:-:S15]  /*2e80*/  R2UR UR19, R0 ;  /* 0x00000000001372ca */ /* 0x002fde00000e0000 */
.L_x_59:
[----:B------:R-:W-:Y:S02]  /*2e90*/  LEA R0, R10, UR6, 0x3 ;  /* 0x000000060a007c11 */ /* 0x000fe4000f8e18ff */
[----:B------:R-:W-:Y:S02]  /*2ea0*/  SHF.L.U32 R5, R9, 0x1f, RZ ;  /* 0x0000001f09057819 */ /* 0x000fe400000006ff */
[----:B------:R-:W-:Y:S01]  /*2eb0*/  PLOP3.LUT P0, PT, PT, PT, UP3, 0x80, 0x8 ;  /* 0x000000000008781c */ /* 0x000fe20003f0f038 */
[----:B------:R-:W-:Y:S01]  /*2ec0*/  VIADD R3, R0, 0x80 ;  /* 0x0000008000037836 */ /* 0x000fe20000000000 */
[----:B-1----:R-:W1:Y:S02]  /*2ed0*/  SYNCS.PHASECHK.TRANS64.TRYWAIT P1, [R0+URZ+0x70], R5 ;  /* 0x00007005000075a7 */ /* 0x002e6400080211ff */
[----:B-1--4-:R-:W-:Y:S09]  /*2ee0*/  @!P1 BRA `(.L_x_53) ;  /* 0x0000004400509947 */ /* 0x012ff20003800000 */
.L_x_120:
[----:B------:R-:W-:Y:S01]  /*2ef0*/  LEA R4, R10, UR6, 0x4 ;  /* 0x000000060a047c11 */ /* 0x000fe2000f8e20ff */
[----:B------:R-:W-:Y:S01]  /*2f00*/  @UP3 ULEA UR4, UR17, UR6, 0x3 ;  /* 0x0000000611043291 */ /* 0x000fe2000f8e18ff */
[----:B------:R-:W-:Y:S01]  /*2f10*/  PLOP3.LUT P2, PT, PT, PT, PT, 0x80, 0x8 ;  /* 0x000000000008781c */ /* 0x000fe20003f4f070 */
[----:B------:R-:W-:Y:S01]  /*2f20*/  ULEA UR9, UR18, UR6, 0x3 ;  /* 0x0000000612097291 */ /* 0x000fe2000f8e18ff */
[----:B------:R-:W-:Y:S02]  /*2f30*/  PRMT R3, RZ, 0x654, R3 ;  /* 0x00000654ff037816 */ /* 0x000fe40000000003 */
[----:B-1----:R-:W1:Y:S01]  /*2f40*/  LDS.128 R4, [R4+0x100] ;  /* 0x0001000004047984 */ /* 0x002e620000000c00 */
[----:B------:R-:W-:Y:S02]  /*2f50*/  @P0 SHF.L.U32 R2, R8, 0x1f, RZ ;  /* 0x0000001f08020819 */ /* 0x000fe400000006ff */
[----:B------:R-:W-:Y:S01]  /*2f60*/  SHF.L.U32 R0, R11, 0x1f, RZ ;  /* 0x0000001f0b007819 */ /* 0x000fe200000006ff */
[----:B------:R-:W-:Y:S01]  /*2f70*/  @!PT LDS RZ, [RZ] ;  /* 0x00000000fffff984 */ /* 0x000fe20000000800 */
[----:B------:R-:W-:Y:S01]  /*2f80*/  @!PT LDS RZ, [RZ] ;  /* 0x00000000fffff984 */ /* 0x000fe20000000800 */
[----:B------:R-:W-:Y:S01]  /*2f90*/  @!PT LDS RZ, [RZ] ;  /* 0x00000000fffff984 */ /* 0x000fe20000000800 */
[----:B------:R-:W-:Y:S01]  /*2fa0*/  @!PT LDS RZ, [RZ] ;  /* 0x00000000fffff984 */ /* 0x000fe20000000800 */
[----:B------:R2:W-:Y:S06]  /*2fb0*/  MEMBAR.ALL.CTA ;  /* 0x0000000000007992 */ /* 0x0005ec0000008000 */
[----:B--2---:R-:W2:Y:S02]  /*2fc0*/  FENCE.VIEW.ASYNC.S ;  /* 0x00000000000073c6 */ /* 0x004ea40000000000 */
[----:B--2---:R2:W-:Y:S01]  /*2fd0*/  SYNCS.ARRIVE.TRANS64.RED.A1T0 RZ, [R3+URZ], RZ ;  /* 0x000000ff03ff79a7 */ /* 0x0045e200081004ff */
[----:B------:R2:W4:Y:S01]  /*2fe0*/  @P0 SYNCS.PHASECHK.TRANS64.TRYWAIT P2, [UR4], R2 ;  /* 0x00000002ff0005a7 */ /* 0x0005220008041104 */
[----:B-1----:R-:W-:Y:S01]  /*2ff0*/  LOP3.LUT P1, RZ, R6, 0x1, RZ, 0xc0, !PT ;  /* 0x0000000106ff7812 */ /* 0x002fe2000782c0ff */
[----:B------:R-:W1:Y:S02]  /*3000*/  SYNCS.PHASECHK.TRANS64.TRYWAIT P0, [UR9+0xb0], R0 ;  /* 0x0000b000ff0075a7 */ /* 0x000e640008001109 */
[----:B-12-4-:R-:W-:Y:S10]  /*3010*/  @!P0 BRA `(.L_x_54) ;  /* 0x0000004400188947 */ /* 0x016ff40003800000 */
.L_x_122:
[----:B------:R-:W-:Y:S01]  /*3020*/  IADD3 R10, PT, PT, R10, 0x1, RZ ;  /* 0x000000010a0a7810 */ /* 0x000fe20007ffe0ff */
[----:B------:R-:W-:Y:S06]  /*3030*/  BRA.U !UP3, `(.L_x_55) ;  /* 0x000000010ba07547 */ /* 0x000fec000b800000 */
[----:B------:R-:W-:Y:S02]  /*3040*/  ULEA.HI UR8, UR18, UR18, URZ, 0x1 ;  /* 0x0000001212087291 */ /* 0x000fe4000f8f08ff */
[----:B------:R-:W-:Y:S02]  /*3050*/  UPLOP3.LUT UP4, UPT, UPT, UPT, UPT, 0x40, 0x4 ;  /* 0x000000000004789c */ /* 0x000fe40003f8e870 */
[----:B------:R-:W-:Y:S02]  /*3060*/  USHF.L.U32 UR4, UR8, 0x6, URZ ;  /* 0x0000000608047899 */ /* 0x000fe400080006ff */
[----:B------:R-:W-:Y:S02]  /*3070*/  ULOP3.LUT UR8, UR8, 0xffe, URZ, 0xc0, !UPT ;  /* 0x00000ffe08087892 */ /* 0x000fe4000f8ec0ff */
[----:B------:R-:W-:Y:S02]  /*3080*/  ULOP3.LUT UR4, UR4, 0xffffff80, URZ, 0xc0, !UPT ;  /* 0xffffff8004047892 */ /* 0x000fe4000f8ec0ff */
[----:B------:R-:W-:-:S02]  /*3090*/  UIADD3 UR8, UPT, UPT, -UR8, UR18, URZ ;  /* 0x0000001208087290 */ /* 0x000fc4000fffe1ff */
[----:B------:R-:W-:Y:S01]  /*30a0*/  UIADD3 UR4, UPT, UPT, UR19, UR4, URZ ;  /* 0x0000000413047290 */ /* 0x000fe2000fffe0ff */
[----:B------:R-:W-:Y:S01]  /*30b0*/  UMOV UR16, UR10 ;  /* 0x0000000a00107c82 */ /* 0x000fe20008000000 */
[----:B------:R-:W-:Y:S02]  /*30c0*/  UMOV UR15, UR5 ;  /* 0x00000005000f7c82 */ /* 0x000fe40008000000 */
[----:B------:R-:W-:Y:S01]  /*30d0*/  ULEA UR8, UR8, UR4, 0x14 ;  /* 0x0000000408087291 */ /* 0x000fe2000f8ea0ff */
[----:B------:R-:W-:-:S11]  /*30e0*/  UMOV UR14, UR17 ;  /* 0x00000011000e7c82 */ /* 0x000fd60008000000 */
.L_x_58:
[----:B------:R-:W-:Y:S02]  /*30f0*/  UIADD3 UR16, UPT, UPT, UR16, 0x1, URZ ;  /* 0x0000000110107890 */ /* 0x000fe4000fffe0ff */
[----:B--2---:R-:W-:Y:S02]  /*3100*/  ULEA UR7, UR14, UR6, 0x3 ;  /* 0x000000060e077291 */ /* 0x004fe4000f8e18ff */
[----:B------:R-:W-:Y:S01]  /*3110*/  UISETP.NE.AND UP0, UPT, UR16, URZ, UPT ;  /* 0x000000ff1000728c */ /* 0x000fe2000bf05270 */
[----:B----4-:R-:W-:Y:S10]  /*3120*/  @P2 BRA `(.L_x_56) ;  /* 0x00000000000c2947 */ /* 0x010ff40003800000 */
[----:B-1----:R-:W-:Y:S04]  /*3130*/  SHF.L.U32 R3, R8, 0x1f, RZ ;  /* 0x0000001f08037819 */ /* 0x002fe800000006ff */
[----:B------:R-:W1:Y:S02]  /*3140*/  SYNCS.PHASECHK.TRANS64.TRYWAIT P0, [UR7], R3 ;  /* 0x00000003ff0075a7 */ /* 0x000e640008001107 */
[----:B-1----:R-:W-:Y:S05]  /*3150*/  @!P0 BRA `(.L_x_57) ;  /* 0x0000004000e08947 */ /* 0x002fea0003800000 */
.L_x_56:
[----:B------:R-:W-:Y:S01]  /*3160*/  UISETP.NE.AND UP1, UPT, UR15, 0x1, UPT ;  /* 0x000000010f00788c */ /* 0x000fe2000bf25270 */
[----:B------:R-:W-:Y:S01]  /*3170*/  PLOP3.LUT P2, PT, PT, PT, PT, 0x80, 0x8 ;  /* 0x000000000008781c */ /* 0x000fe20003f4f070 */
[----:B------:R-:W-:Y:S02]  /*3180*/  UIADD3 UR17, UPT, UPT, UR14, 0x1, URZ ;  /* 0x000000010e117890 */ /* 0x000fe4000fffe0ff */
[----:B------:R-:W-:Y:S02]  /*3190*/  ULEA UR22, UR14, UR12, 0x8 ;  /* 0x0000000c0e167291 */ /* 0x000fe4000f8e40ff */
[----:B------:R-:W-:Y:S01]  /*31a0*/  UISETP.NE.AND UP2, UPT, UR17, 0x4, UPT ;  /* 0x000000041100788c */ /* 0x000fe2000bf45270 */
[----:B------:R-:W-:Y:S01]  /*31b0*/  PLOP3.LUT P0, PT, PT, PT, UP1, 0x80, 0x8 ;  /* 0x000000000008781c */ /* 0x000fe20003f0f018 */
[----:B------:R-:W-:Y:S02]  /*31c0*/  ULEA UR24, UR14, UR11, 0x7 ;  /* 0x0000000b0e187291 */ /* 0x000fe4000f8e38ff */
[----:B------:R-:W-:Y:S02]  /*31d0*/  USEL UR13, URZ, 0x1, UP2 ;  /* 0x00000001ff0d7887 */ /* 0x000fe40009000000 */
[----:B------:R-:W-:Y:S02]  /*31e0*/  USEL UR17, UR17, URZ, UP2 ;  /* 0x000000ff11117287 */ /* 0x000fe40009000000 */
[----:B------:R-:W-:Y:S02]  /*31f0*/  UIADD3 UR7, UPT, UPT, UR7, 0x20, URZ ;  /* 0x0000002007077890 */ /* 0x000fe4000fffe0ff */
[----:B------:R-:W-:Y:S01]  /*3200*/  @UP1 ULEA UR4, UR17, UR6, 0x3 ;  /* 0x0000000611041291 */ /* 0x000fe2000f8e18ff */
[----:B------:R-:W-:Y:S01]  /*3210*/  LOP3.LUT R8, R8, UR13, RZ, 0x3c, !PT ;  /* 0x0000000d08087c12 */ /* 0x000fe2000f8e3cff */
[----:B------:R-:W-:Y:S01]  /*3220*/  UMOV UR23, 0xc0004010 ;  /* 0xc000401000177882 */ /* 0x000fe20000000000 */
[----:B------:R-:W-:Y:S01]  /*3230*/  UMOV UR25, 0xc0004010 ;  /* 0xc000401000197882 */ /* 0x000fe20000000000 */
[----:B------:R-:W-:Y:S01]  /*3240*/  UIADD3 UR15, UPT, UPT, UR15, -0x1, URZ ;  /* 0xffffffff0f0f7890 */ /* 0x000fe2000fffe0ff */
[----:B-1----:R-:W-:Y:S01]  /*3250*/  @P0 SHF.L.U32 R0, R8, 0x1f, RZ ;  /* 0x0000001f08000819 */ /* 0x002fe200000006ff */
[----:B------:R-:W-:Y:S03]  /*3260*/  UMOV UR14, UR17 ;  /* 0x00000011000e7c82 */ /* 0x000fe60008000000 */
[----:B------:R2:W4:Y:S01]  /*3270*/  @P0 SYNCS.PHASECHK.TRANS64.TRYWAIT P2, [UR4], R0 ;  /* 0x00000000ff0005a7 */ /* 0x0005220008041104 */
[----:B------:R2:W-:Y:S01]  /*3280*/  UTCQMMA gdesc[UR24], gdesc[UR22], tmem[UR8], tmem[UR20], idesc[UR21], UP4 ;  /* 0x00ff1416180075ea */ /* 0x0005e2000a000308 */
[----:B------:R-:W-:Y:S01]  /*3290*/  UPLOP3.LUT UP4, UPT, UPT, UPT, UPT, 0x80, 0x8 ;  /* 0x000000000008789c */ /* 0x000fe20003f8f070 */
[----:B------:R2:W-:Y:S01]  /*32a0*/  UTCBAR [UR7], URZ ;  /* 0x000000ff070073e9 */ /* 0x0005e200080000ff */
[----:B------:R-:W-:Y:S09]  /*32b0*/  BRA.U UP0, `(.L_x_58) ;  /* 0xfffffffd008c7547 */ /* 0x000ff2000b83ffff */
.L_x_55:
[----:B------:R-:W-:Y:S01]  /*32c0*/  UIADD3 UR18, UPT, UPT, UR18, 0x1, URZ ;  /* 0x0000000112127890 */ /* 0x000fe2000fffe0ff */
[C---:B------:R-:W-:Y:S01]  /*32d0*/  ISETP.NE.AND P0, PT, R10.reuse, 0x2, PT ;  /* 0x000000020a00780c */ /* 0x040fe20003f05270 */
[----:B------:R-:W-:Y:S02]  /*32e0*/  UIADD3 UR9, UPT, UPT, UR9, 0x90, URZ ;  /* 0x0000009009097890 */ /* 0x000fe4000fffe0ff */
[----:B------:R-:W-:Y:S01]  /*32f0*/  UISETP.NE.AND UP0, UPT, UR18, 0x4, UPT ;  /* 0x000000041200788c */ /* 0x000fe2000bf05270 */
[----:B-12---:R-:W-:Y:S02]  /*3300*/  SEL R0, RZ, 0x1, P0 ;  /* 0x00000001ff007807 */ /* 0x006fe40000000000 */
[----:B------:R-:W-:Y:S01]  /*3310*/  SEL R10, R10, RZ, P0 ;  /* 0x000000ff0a0a7207 */ /* 0x000fe20000000000 */
[----:B------:R-:W-:Y:S01]  /*3320*/  USEL UR4, URZ, 0x1, UP0 ;  /* 0x00000001ff047887 */ /* 0x000fe20008000000 */
[----:B------:R-:W-:Y:S01]  /*3330*/  LOP3.LUT R9, R9, R0, RZ, 0x3c, !PT ;  /* 0x0000000009097212 */ /* 0x000fe200078e3cff */
[----:B------:R-:W-:Y:S01]  /*3340*/  USEL UR18, UR18, URZ, UP0 ;  /* 0x000000ff12127287 */ /* 0x000fe20008000000 */
[----:B------:R1:W-:Y:S03]  /*3350*/  UTCBAR [UR9], URZ ;  /* 0x000000ff090073e9 */ /* 0x0003e600080000ff */
[----:B------:R-:W-:Y:S01]  /*3360*/  LOP3.LUT R11, R11, UR4, RZ, 0x3c, !PT ;  /* 0x000000040b0b7c12 */ /* 0x000fe2000f8e3cff */
[----:B------:R-:W-:Y:S07]  /*3370*/  @P1 BRA `(.L_x_59) ;  /* 0xfffffff800c41947 */ /* 0x000fee000383ffff */
[----:B------:R-:W2:Y:S01]  /*3380*/  S2UR UR4, SR_CgaCtaId ;  /* 0x00000000000479c3 */ /* 0x000ea20000008800 */
[----:B------:R-:W-:Y:S01]  /*3390*/  ELECT P0, URZ, PT ;  /* 0x0000000000ff782f */ /* 0x000fe20003800000 */
[----:B------:R-:W-:Y:S01]  /*33a0*/  IMAD.MOV.U32 R0, RZ, RZ, 0x1 ;  /* 0x00000001ff007424 */ /* 0x000fe200078e00ff */
[----:B------:R-:W-:Y:S01]  /*33b0*/  UIADD3 UR6, UPT, UPT, UR6, 0xb0, URZ ;  /* 0x000000b006067890 */ /* 0x000fe2000fffe0ff */
[----:B------:R-:W-:Y:S01]  /*33c0*/  SHF.L.U32 R3, R11, 0x1f, RZ ;  /* 0x0000001f0b037819 */ /* 0x000fe200000006ff */
[----:B------:R-:W-:-:S03]  /*33d0*/  UMOV UR5, 0x40 ;  /* 0x0000004000057882 */ /* 0x000fc60000000000 */
[----:B------:R-:W-:Y:S01]  /*33e0*/  UVIRTCOUNT.DEALLOC.SMPOOL 0x80 ;  /* 0x000000800000784c */ /* 0x000fe20000000000 */
[----:B--2---:R-:W-:Y:S02]  /*33f0*/  ULEA UR4, UR4, UR5, 0x18 ;  /* 0x0000000504047291 */ /* 0x004fe4000f8ec0ff */
[----:B------:R-:W-:-:S07]  /*3400*/  ULEA UR5, UR18, UR6, 0x3 ;  /* 0x0000000612057291 */ /* 0x000fce000f8e18ff */
[----:B------:R2:W-:Y:S02]  /*3410*/  @P0 STS.U8 [UR4+0x1c], R0 ;  /* 0x00001c00ff000988 */ /* 0x0005e40008000004 */
[----:B------:R-:W3:Y:S02]  /*3420*/  SYNCS.PHASECHK.TRANS64.TRYWAIT P0, [UR5], R3 ;  /* 0x00000003ff0075a7 */ /* 0x000ee40008001105 */
[----:B--23--:R-:W-:Y:S05]  /*3430*/  @!P0 BRA `(.L_x_60) ;  /* 0x0000004000408947 */ /* 0x00cfea0003800000 */
.L_x_125:
[----:B------:R-:W-:-:S04]  /*3440*/  UIADD3 UR7, UPT, UPT, UR18, 0x1, URZ ;  /* 0x0000000112077890 */ /* 0x000fc8000fffe0ff */
[----:B------:R-:W-:-:S04]  /*3450*/  UISETP.NE.AND UP0, UPT, UR7, 0x4, UPT ;  /* 0x000000040700788c */ /* 0x000fc8000bf05270 */
[----:B------:R-:W-:Y:S02]  /*3460*/  USEL UR8, URZ, 0x1, UP0 ;  /* 0x00000001ff087887 */ /* 0x000fe40008000000 */
[----:B------:R-:W-:-:S04]  /*3470*/  USEL UR7, UR7, URZ, UP0 ;  /* 0x000000ff07077287 */ /* 0x000fc80008000000 */
[----:B------:R-:W-:Y:S01]  /*3480*/  ULEA UR5, UR7, UR6, 0x3 ;  /* 0x0000000607057291 */ /* 0x000fe2000f8e18ff */
[----:B------:R-:W-:-:S04]  /*3490*/  LOP3.LUT R2, R11, UR8, RZ, 0x3c, !PT ;  /* 0x000000080b027c12 */ /* 0x000fc8000f8e3cff */
[----:B--2---:R-:W-:-:S04]  /*34a0*/  SHF.L.U32 R3, R2, 0x1f, RZ ;  /* 0x0000001f02037819 */ /* 0x004fc800000006ff */
[----:B------:R-:W2:Y:S02]  /*34b0*/  SYNCS.PHASECHK.TRANS64.TRYWAIT P0, [UR5], R3 ;  /* 0x00000003ff0075a7 */ /* 0x000ea40008001105 */
[----:B--2---:R-:W-:Y:S05]  /*34c0*/  @!P0 BRA `(.L_x_61) ;  /* 0x0000004000348947 */ /* 0x004fea0003800000 */
.L_x_127:
        /* <DEDUP_REMOVED lines=9> */
.L_x_129:
[----:B------:R-:W-:-:S04]  /*3560*/  UIADD3 UR7, UPT, UPT, UR7, 0x1, URZ ;  /* 0x0000000107077890 */ /* 0x000fc8000fffe0ff */
[----:B------:R-:W-:-:S04]  /*3570*/  UISETP.NE.AND UP0, UPT, UR7, 0x4, UPT ;  /* 0x000000040700788c */ /* 0x000fc8000bf05270 */
[----:B------:R-:W-:Y:S02]  /*3580*/  USEL UR5, URZ, 0x1, UP0 ;  /* 0x00000001ff057887 */ /* 0x000fe40008000000 */
[----:B------:R-:W-:-:S04]  /*3590*/  USEL UR7, UR7, URZ, UP0 ;  /* 0x000000ff07077287 */ /* 0x000fc80008000000 */
[----:B------:R-:W-:Y:S01]  /*35a0*/  ULEA UR7, UR7, UR6, 0x3 ;  /* 0x0000000607077291 */ /* 0x000fe2000f8e18ff */
[----:B--2---:R-:W-:-:S04]  /*35b0*/  LOP3.LUT R3, R2, UR5, RZ, 0x3c, !PT ;  /* 0x0000000502037c12 */ /* 0x004fc8000f8e3cff */
[----:B------:R-:W-:-:S04]  /*35c0*/  SHF.L.U32 R3, R3, 0x1f, RZ ;  /* 0x0000001f03037819 */ /* 0x000fc800000006ff */
[----:B------:R-:W2:Y:S02]  /*35d0*/  SYNCS.PHASECHK.TRANS64.TRYWAIT P0, [UR7], R3 ;  /* 0x00000003ff0075a7 */ /* 0x000ea40008001107 */
[----:B--2---:R-:W-:Y:S05]  /*35e0*/  @!P0 BRA `(.L_x_63) ;  /* 0x00000040001c8947 */ /* 0x004fea0003800000 */
.L_x_131:
[----:B------:R-:W-:Y:S01]  /*35f0*/  NOP ;  /* 0x0000000000007918 */ /* 0x000fe20000000000 */
[----:B--2---:R-:W2:Y:S01]  /*3600*/  LDS R0, [UR4+0x14] ;  /* 0x00001404ff007984 */ /* 0x004ea20008000800 */
[----:B------:R-:W-:Y:S01]  /*3610*/  ULOP3.LUT UR6, UR19, 0xffff, URZ, 0xc0, !UPT ;  /* 0x0000ffff13067892 */ /* 0x000fe2000f8ec0ff */
[----:B------:R-:W-:Y:S01]  /*3620*/  UMOV UR8, 0xffff ;  /* 0x0000ffff00087882 */ /* 0x000fe20000000000 */
[----:B------:R-:W-:Y:S02]  /*3630*/  UMOV UR5, 0x1 ;  /* 0x0000000100057882 */ /* 0x000fe40000000000 */
[----:B------:R-:W-:-:S04]  /*3640*/  USHF.R.U32.HI UR6, URZ, 0x5, UR6 ;  /* 0x00000005ff067899 */ /* 0x000fc80008011606 */
[----:B------:R-:W-:Y:S02]  /*3650*/  USHF.L.U32 UR8, UR8, UR6, URZ ;  /* 0x0000000608087299 */ /* 0x000fe400080006ff */
[----:B------:R-:W-:-:S04]  /*3660*/  USHF.L.U32 UR5, UR5, UR6, URZ ;  /* 0x0000000605057299 */ /* 0x000fc800080006ff */
[----:B--2---:R-:W-:-:S04]  /*3670*/  LOP3.LUT R0, R0, UR8, RZ, 0xc0, !PT ;  /* 0x0000000800007c12 */ /* 0x004fc8000f8ec0ff */
[----:B------:R-:W-:-:S13]  /*3680*/  ISETP.NE.AND P0, PT, R0, UR8, PT ;  /* 0x0000000800007c0c */ /* 0x000fda000bf05270 */
[----:B------:R-:W-:Y:S05]  /*3690*/  @P0 BRA `(.L_x_64) ;  /* 0x0000000000580947 */ /* 0x000fea0003800000 */
[----:B------:R-:W2:Y:S02]  /*36a0*/  LDS R0, [UR4+0x18] ;  /* 0x00001804ff007984 */ /* 0x000ea40008000800 */
[----:B--2---:R-:W-:-:S04]  /*36b0*/  LOP3.LUT R0, R0, UR5, RZ, 0xc0, !PT ;  /* 0x0000000500007c12 */ /* 0x004fc8000f8ec0ff */
[----:B------:R-:W-:-:S13]  /*36c0*/  ISETP.NE.AND P0, PT, R0, UR5, PT ;  /* 0x0000000500007c0c */ /* 0x000fda000bf05270 */
[----:B------:R-:W-:Y:S05]  /*36d0*/  @P0 BRA `(.L_x_65) ;  /* 0x00000000003c0947 */ /* 0x000fea0003800000 */
[----:B------:R-:W2:Y:S01]  /*36e0*/  S2R R2, SR_LANEID ;  /* 0x0000000000027919 */ /* 0x000ea20000000000 */
[----:B------:R-:W-:Y:S01]  /*36f0*/  ULOP3.LUT UR8, URZ, UR8, URZ, 0x33, !UPT ;  /* 0x00000008ff087292 */ /* 0x000fe2000f8e33ff */
[----:B------:R-:W-:Y:S01]  /*3700*/  LOP3.LUT R4, RZ, UR5, RZ, 0x33, !PT ;  /* 0x00000005ff047c12 */ /* 0x000fe2000f8e33ff */
[----:B------:R-:W-:Y:S02]  /*3710*/  VOTEU.ANY UR7, UPT, PT ;  /* 0x0000000000077886 */ /* 0x000fe400038e0100 */
[----:B------:R-:W-:Y:S01]  /*3720*/  UFLO.U32 UR7, UR7 ;  /* 0x00000007000772bd */ /* 0x000fe200080e0000 */
[----:B------:R-:W3:Y:S01]  /*3730*/  REDUX UR5, R4 ;  /* 0x00000000040573c4 */ /* 0x000ee20000000000 */
[----:B------:R-:W-:-:S06]  /*3740*/  IMAD.U32 R0, RZ, RZ, UR8 ;  /* 0x00000008ff007e24 */ /* 0x000fcc000f8e00ff */
[----:B------:R1:W-:Y:S01]  /*3750*/  UTCATOMSWS.AND URZ, UR8 ;  /* 0x0000000800ff79e3 */ /* 0x0003e20008000000 */
[----:B------:R-:W4:Y:S01]  /*3760*/  REDUX UR6, R0 ;  /* 0x00000000000673c4 */ /* 0x000f220000000000 */
[----:B--2---:R-:W-:Y:S01]  /*3770*/  ISETP.EQ.U32.AND P0, PT, R2, UR7, PT ;  /* 0x0000000702007c0c */ /* 0x004fe2000bf02070 */
[----:B---3--:R-:W-:Y:S01]  /*3780*/  IMAD.U32 R2, RZ, RZ, UR5 ;  /* 0x00000005ff027e24 */ /* 0x008fe2000f8e00ff */
[----:B----4-:R-:W-:-:S11]  /*3790*/  MOV R3, UR6 ;  /* 0x0000000600037c02 */ /* 0x010fd60008000f00 */
[----:B------:R1:W-:Y:S04]  /*37a0*/  @P0 ATOMS.AND RZ, [UR4+0x14], R3 ;  /* 0x00001403ffff098c */ /* 0x0003e8000a800004 */
[----:B------:R1:W-:Y:S01]  /*37b0*/  @P0 ATOMS.AND RZ, [UR4+0x18], R2 ;  /* 0x00001802ffff098c */ /* 0x0003e2000a800004 */
[----:B------:R-:W-:Y:S05]  /*37c0*/  BRA `(.L_x_66) ;  /* 0x0000000000147947 */ /* 0x000fea0003800000 */
.L_x_65:
[----:B------:R-:W-:Y:S02]  /*37d0*/  MOV R2, 0x37f0 ;  /* 0x000037f000027802 */ /* 0x000fe40000000f00 */
[----:B-1--45:R-:W-:Y:S05]  /*37e0*/  CALL.REL.NOINC `($__internal_0_$__cuda_sm10x_tcgen05_guardrail_trap_col_being_dealloced_not_returned_by_alloc) ;  /* 0x0000004000787944 */ /* 0x032fea0003c00000 */
[----:B------:R-:W-:Y:S05]  /*37f0*/  BRA `(.L_x_66) ;  /* 0x0000000000087947 */ /* 0x000fea0003800000 */
.L_x_64:
[----:B------:R-:W-:Y:S02]  /*3800*/  MOV R2, 0x3820 ;  /* 0x0000382000027802 */ /* 0x000fe40000000f00 */
[----:B-1--45:R-:W-:Y:S05]  /*3810*/  CALL.REL.NOINC `($__internal_2_$__cuda_sm10x_tcgen05_guardrail_trap_unallocated_columns_being_dealloced) ;  /* 0x0000004000847944 */ /* 0x032fea0003c00000 */
.L_x_66:
[----:B------:R-:W-:Y:S01]  /*3820*/  NOP ;  /* 0x0000000000007918 */ /* 0x000fe20000000000 */
[----:B-1----:R-:W-:Y:S05]  /*3830*/  EXIT ;  /* 0x000000000000794d */ /* 0x002fea0003800000 */
.L_x_48:
[----:B------:R-:W-:-:S09]  /*3840*/  UISETP.NE.OR UP2, UPT, UR8, 0x3, !UP2 ;  /* 0x000000030800788c */ /* 0x000fd2000d745670 */
[----:B------:R-:W-:Y:S05]  /*3850*/  BRA.U UP2, `(.L_x_67) ;  /* 0x0000000d02407547 */ /* 0x000fea000b800000 */
[----:B------:R-:W1:Y:S01]  /*3860*/  LDC R0, c[0x0][0xb30] ;  /* 0x0002cc00ff007b82 */ /* 0x000e620000000800 */
[----:B------:R-:W2:Y:S01]  /*3870*/  LDCU.64 UR8, c[0x0][0x888] ;  /* 0x00011100ff0877ac */ /* 0x000ea20008000a00 */
[----:B------:R-:W-:Y:S02]  /*3880*/  HFMA2 R29, -RZ, RZ, 0, 0 ;  /* 0x00000000ff1d7431 */ /* 0x000fe400000001ff */
[----:B------:R-:W-:Y:S01]  /*3890*/  IMAD.MOV.U32 R31, RZ, RZ, 0x1 ;  /* 0x00000001ff1f7424 */ /* 0x000fe200078e00ff */
[----:B------:R-:W-:Y:S01]  /*38a0*/  MOV R23, 0x1000 ;  /* 0x0000100000177802 */ /* 0x000fe20000000f00 */
[----:B------:R-:W4:Y:S01]  /*38b0*/  LDCU.64 UR4, c[0x0][0x890] ;  /* 0x00011200ff0477ac */ /* 0x000f220008000a00 */
[----:B------:R-:W-:Y:S01]  /*38c0*/  IMAD.MOV.U32 R30, RZ, RZ, RZ ;  /* 0x000000ffff1e7224 */ /* 0x000fe200078e00ff */
[----:B------:R-:W3:Y:S01]  /*38d0*/  LDC R19, c[0x0][0x370] ;  /* 0x0000dc00ff137b82 */ /* 0x000ee20000000800 */
[----:B------:R-:W-:Y:S01]  /*38e0*/  UMOV UR7, 0x400 ;  /* 0x0000040000077882 */ /* 0x000fe20000000000 */
[----:B------:R-:W-:-:S02]  /*38f0*/  UPLOP3.LUT UP1, UPT, UPT, UPT, UPT, 0x40, 0x4 ;  /* 0x000000000004789c */ /* 0x000fc40003f2e870 */
[----:B------:R-:W-:-:S04]  /*3900*/  ULEA UR7, UR37, UR7, 0x18 ;  /* 0x0000000725077291 */ /* 0x000fc8000f8ec0ff */
[----:B------:R-:W3:Y:S01]  /*3910*/  LDC R2, c[0x0][0xb0c] ;  /* 0x0002c300ff027b82 */ /* 0x000ee20000000800 */
[----:B------:R-:W-:Y:S02]  /*3920*/  UIADD3 UR13, UPT, UPT, UR7, 0x48, URZ ;  /* 0x00000048070d7890 */ /* 0x000fe4000fffe0ff */
[----:B--2---:R-:W-:Y:S02]  /*3930*/  UISETP.NE.U32.AND UP2, UPT, UR8, URZ, UPT ;  /* 0x000000ff0800728c */ /* 0x004fe4000bf45070 */
[----:B------:R-:W-:Y:S02]  /*3940*/  UIADD3 UR17, UPT, UPT, UR7, 0x40, URZ ;  /* 0x0000004007117890 */ /* 0x000fe4000fffe0ff */
[----:B----4-:R-:W-:Y:S01]  /*3950*/  UISETP.NE.U32.AND UP3, UPT, UR4, URZ, UPT ;  /* 0x000000ff0400728c */ /* 0x010fe2000bf65070 */
[----:B------:R-:W2:Y:S01]  /*3960*/  LDC R18, c[0x0][0xb20] ;  /* 0x0002c800ff127b82 */ /* 0x000ea20000000800 */
[----:B-1----:R-:W-:Y:S01]  /*3970*/  ISETP.NE.AND P1, PT, R0, 0x1, PT ;  /* 0x000000010000780c */ /* 0x002fe20003f25270 */
[----:B------:R-:W-:-:S02]  /*3980*/  UISETP.NE.AND.EX UP2, UPT, UR9, URZ, UPT, UP2 ;  /* 0x000000ff0900728c */ /* 0x000fc4000bf45320 */
[----:B------:R-:W-:Y:S02]  /*3990*/  UPRMT UR13, UR37, 0x654, UR13 ;  /* 0x00000654250d7896 */ /* 0x000fe4000800000d */
[----:B------:R-:W-:Y:S02]  /*39a0*/  UISETP.NE.AND.EX UP3, UPT, UR5, URZ, UPT, UP3 ;  /* 0x000000ff0500728c */ /* 0x000fe4000bf65330 */
[----:B------:R-:W1:Y:S08]  /*39b0*/  LDC.64 R32, c[0x0][0x348] ;  /* 0x0000d200ff207b82 */ /* 0x000e700000000a00 */
[----:B------:R-:W4:Y:S08]  /*39c0*/  LDC.64 R16, c[0x0][0xb10] ;  /* 0x0002c400ff107b82 */ /* 0x000f300000000a00 */
[----:B------:R-:W1:Y:S08]  /*39d0*/  LDC.64 R6, c[0x0][0xb18] ;  /* 0x0002c600ff067b82 */ /* 0x000e700000000a00 */
[----:B------:R-:W1:Y:S08]  /*39e0*/  LDC.64 R4, c[0x0][0xb28] ;  /* 0x0002ca00ff047b82 */ /* 0x000e700000000a00 */
[----:B--23--:R-:W1:Y:S02]  /*39f0*/  LDC R22, c[0x0][0x374] ;  /* 0x0000dd00ff167b82 */ /* 0x00ce640000000800 */
.L_x_76:
[C---:B------:R-:W-:Y:S02]  /*3a00*/  LEA R0, R30.reuse, UR7, 0x3 ;  /* 0x000000071e007c11 */ /* 0x040fe4000f8e18ff */
[----:B------:R-:W-:Y:S02]  /*3a10*/  SHF.L.U32 R3, R29, 0x1f, RZ ;  /* 0x0000001f1d037819 */ /* 0x000fe400000006ff */
[----:B------:R-:W-:Y:S02]  /*3a20*/  LEA R24, R30, UR7, 0x4 ;  /* 0x000000071e187c11 */ /* 0x000fe4000f8e20ff */
[----:B--2---:R-:W2:Y:S02]  /*3a30*/  SYNCS.PHASECHK.TRANS64.TRYWAIT P0, [R0+URZ+0x70], R3 ;  /* 0x00007003000075a7 */ /* 0x004ea400080011ff */
[----:B--2---:R-:W-:Y:S05]  /*3a40*/  @!P0 BRA `(.L_x_68) ;  /* 0x0000003c001c8947 */ /* 0x004fea0003800000 */
.L_x_132:
[----:B------:R-:W-:Y:S01]  /*3a50*/  ISETP.GE.AND P0, PT, R40, 0x1, PT ;  /* 0x000000012800780c */ /* 0x000fe20003f06270 */
[----:B------:R-:W3:Y:S01]  /*3a60*/  LDS.128 R24, [R24+0x100] ;  /* 0x0001000018187984 */ /* 0x000ee20000000c00 */
[----:B--2---:R-:W-:Y:S01]  /*3a70*/  VIADD R0, R0, 0x80 ;  /* 0x0000008000007836 */ /* 0x004fe20000000000 */
[----:B------:R-:W-:Y:S01]  /*3a80*/  @!PT LDS RZ, [RZ] ;  /* 0x00000000fffff984 */ /* 0x000fe20000000800 */
[----:B------:R-:W-:Y:S01]  /*3a90*/  @!PT LDS RZ, [RZ] ;  /* 0x00000000fffff984 */ /* 0x000fe20000000800 */
[----:B------:R-:W-:Y:S01]  /*3aa0*/  @!PT LDS RZ, [RZ] ;  /* 0x00000000fffff984 */ /* 0x000fe20000000800 */
[----:B------:R-:W-:Y:S01]  /*3ab0*/  @!PT LDS RZ, [RZ] ;  /* 0x00000000fffff984 */ /* 0x000fe20000000800 */
[----:B------:R2:W-:Y:S06]  /*3ac0*/  MEMBAR.ALL.CTA ;  /* 0x0000000000007992 */ /* 0x0005ec0000008000 */
[----:B--2---:R-:W2:Y:S01]  /*3ad0*/  FENCE.VIEW.ASYNC.S ;  /* 0x00000000000073c6 */ /* 0x004ea20000000000 */
[----:B------:R-:W-:Y:S04]  /*3ae0*/  PRMT R0, RZ, 0x654, R0 ;  /* 0x00000654ff007816 */ /* 0x000fe80000000000 */
[----:B--2---:R2:W-:Y:S01]  /*3af0*/  SYNCS.ARRIVE.TRANS64.RED.A1T0 RZ, [R0+URZ], RZ ;  /* 0x000000ff00ff79a7 */ /* 0x0045e200081004ff */
[----:B---3--:R-:W-:Y:S11]  /*3b00*/  LOP3.LUT P3, RZ, R26, 0x1, RZ, 0xc0, !PT ;  /* 0x000000011aff7812 */ /* 0x008ff6000786c0ff */
[----:B------:R-:W-:Y:S02]  /*3b10*/  @!UPT UIADD3 URZ, UPT, UPT, URZ, URZ, URZ ;  /* 0x000000fffffff290 */ /* 0x000fe4000fffe0ff */
[----:B------:R-:W-:Y:S02]  /*3b20*/  @P3 MOV R13, R24 ;  /* 0x00000018000d3202 */ /* 0x000fe40000000f00 */
[----:B------:R-:W-:Y:S01]  /*3b30*/  @P3 LOP3.LUT R8, R25, 0xffff, RZ, 0xc0, !PT ;  /* 0x0000ffff19083812 */ /* 0x000fe200078ec0ff */
[----:B--2---:R-:W-:Y:S06]  /*3b40*/  @!P0 BRA `(.L_x_69) ;  /* 0x0000000000a48947 */ /* 0x004fec0003800000 */
[----:B-1----:R-:W-:Y:S01]  /*3b50*/  IMAD.HI.U32 R35, R22, R7, RZ ;  /* 0x0000000716237227 */ /* 0x002fe200078e00ff */
[----:B------:R-:W-:Y:S02]  /*3b60*/  ISETP.NE.AND P0, PT, R6, 0x1, PT ;  /* 0x000000010600780c */ /* 0x000fe40003f05270 */
[----:B------:R-:W-:Y:S01]  /*3b70*/  ISETP.NE.AND P2, PT, R40, 0x1, PT ;  /* 0x000000012800780c */ /* 0x000fe20003f45270 */
[----:B----4-:R-:W-:Y:S01]  /*3b80*/  IMAD.HI.U32 R34, R19, R16, RZ ;  /* 0x0000001013227227 */ /* 0x010fe200078e00ff */
[----:B------:R-:W-:Y:S02]  /*3b90*/  SHF.R.U32.HI R35, RZ, R18, R35 ;  /* 0x00000012ff237219 */ /* 0x000fe40000011623 */
[----:B------:R-:W-:Y:S01]  /*3ba0*/  ISETP.NE.AND P4, PT, R2, 0x1, PT ;  /* 0x000000010200780c */ /* 0x000fe20003f85270 */
[----:B------:R-:W-:Y:S01]  /*3bb0*/  IMAD.HI.U32 R36, R13, R16, RZ ;  /* 0x000000100d247227 */ /* 0x000fe200078e00ff */
[----:B------:R-:W-:Y:S02]  /*3bc0*/  SHF.R.U32.HI R34, RZ, R17, R34 ;  /* 0x00000011ff227219 */ /* 0x000fe40000011622 */
[----:B------:R-:W-:Y:S01]  /*3bd0*/  SEL R3, R22, R35, !P0 ;  /* 0x0000002316037207 */ /* 0x000fe20004000000 */
[C---:B------:R-:W-:Y:S01]  /*3be0*/  IMAD.HI.U32 R35, R8.reuse, R7, RZ ;  /* 0x0000000708237227 */ /* 0x040fe200078e00ff */
[----:B------:R-:W-:Y:S02]  /*3bf0*/  SEL R11, R19, R34, !P4 ;  /* 0x00000022130b7207 */ /* 0x000fe40006000000 */
[----:B------:R-:W-:Y:S01]  /*3c00*/  SHF.R.U32.HI R36, RZ, R17, R36 ;  /* 0x00000011ff247219 */ /* 0x000fe20000011624 */
[----:B------:R-:W-:Y:S01]  /*3c10*/  IMAD.HI.U32 R38, R3, R4, RZ ;  /* 0x0000000403267227 */ /* 0x000fe200078e00ff */
[----:B------:R-:W-:Y:S03]  /*3c20*/  SHF.R.U32.HI R35, RZ, R18, R35 ;  /* 0x00000012ff237219 */ /* 0x000fe60000011623 */
[----:B------:R-:W-:Y:S01]  /*3c30*/  IMAD.HI.U32 R34, R11, R4, RZ ;  /* 0x000000040b227227 */ /* 0x000fe200078e00ff */
[----:B------:R-:W-:Y:S02]  /*3c40*/  @P2 SHF.R.U32.HI R3, RZ, R5, R38 ;  /* 0x00000005ff032219 */ /* 0x000fe40000011626 */
[----:B------:R-:W-:Y:S02]  /*3c50*/  SEL R9, R8, R35, !P0 ;  /* 0x0000002308097207 */ /* 0x000fe40004000000 */
[----:B------:R-:W-:Y:S01]  /*3c60*/  @P2 SHF.R.U32.HI R11, RZ, R5, R34 ;  /* 0x00000005ff0b2219 */ /* 0x000fe20000011622 */
[C---:B------:R-:W-:Y:S01]  /*3c70*/  IMAD R10, R40.reuse, R3, RZ ;  /* 0x00000003280a7224 */ /* 0x040fe200078e02ff */
[----:B------:R-:W-:Y:S01]  /*3c80*/  SEL R3, R13, R36, !P4 ;  /* 0x000000240d037207 */ /* 0x000fe20006000000 */
[C---:B------:R-:W-:Y:S03]  /*3c90*/  IMAD.HI.U32 R14, R9.reuse, R4, RZ ;  /* 0x00000004090e7227 */ /* 0x040fe600078e00ff */
[----:B------:R-:W-:Y:S01]  /*3ca0*/  ISETP.GE.AND P0, PT, R9, R10, PT ;  /* 0x0000000a0900720c */ /* 0x000fe20003f06270 */
[C---:B------:R-:W-:Y:S01]  /*3cb0*/  IMAD R12, R40.reuse, R11, RZ ;  /* 0x0000000b280c7224 */ /* 0x040fe200078e02ff */
[-C--:B------:R-:W-:Y:S04]  /*3cc0*/  SHF.R.U32.HI R14, RZ, R5.reuse, R14 ;  /* 0x00000005ff0e7219 */ /* 0x080fe8000001160e */
[----:B------:R-:W-:Y:S02]  /*3cd0*/  ISETP.GE.OR P0, PT, R3, R12, P0 ;  /* 0x0000000c0300720c */ /* 0x000fe40000706670 */
[----:B------:R-:W-:Y:S05]  /*3ce0*/  SEL R15, R9, R14, !P2 ;  /* 0x0000000e090f7207 */ /* 0x000fea0005000000 */
[----:B------:R-:W-:Y:S04]  /*3cf0*/  IMAD.MOV R14, RZ, RZ, -R15 ;  /* 0x000000ffff0e7224 */ /* 0x000fe800078e0a0f */
[----:B------:R-:W-:Y:S02]  /*3d00*/  IMAD R14, R40, R14, R9 ;  /* 0x0000000e280e7224 */ /* 0x000fe400078e0209 */
[C---:B------:R-:W-:Y:S05]  /*3d10*/  @!P0 IMAD.HI.U32 R10, R3.reuse, R4, RZ ;  /* 0x00000004030a8227 */ /* 0x040fea00078e00ff */
[----:B------:R-:W-:Y:S04]  /*3d20*/  @!P0 SHF.R.U32.HI R10, RZ, R5, R10 ;  /* 0x00000005ff0a8219 */ /* 0x000fe8000001160a */
[----:B------:R-:W-:Y:S01]  /*3d30*/  @!P0 SEL R0, R3, R10, !P2 ;  /* 0x0000000a03008207 */ /* 0x000fe20005000000 */
[----:B------:R-:W-:Y:S03]  /*3d40*/  IMAD.MOV R10, RZ, RZ, -R3 ;  /* 0x000000ffff0a7224 */ /* 0x000fe600078e0a03 */
[----:B------:R-:W-:Y:S01]  /*3d50*/  @!P0 IADD3 R15, PT, PT, R15, -R0, RZ ;  /* 0x800000000f0f8210 */ /* 0x000fe20007ffe0ff */
[----:B------:R-:W-:Y:S01]  /*3d60*/  @!P0 IMAD R0, R11, R14, R0 ;  /* 0x0000000e0b008224 */ /* 0x000fe200078e0200 */
[----:B------:R-:W-:Y:S01]  /*3d70*/  IADD3 R11, PT, PT, -R9, RZ, RZ ;  /* 0x000000ff090b7210 */ /* 0x000fe20007ffe1ff */
[----:B------:R-:W-:Y:S02]  /*3d80*/  IMAD R13, R2, R10, R13 ;  /* 0x0000000a020d7224 */ /* 0x000fe400078e020d */
[----:B------:R-:W-:Y:S02]  /*3d90*/  @!P0 IMAD R9, R15, R40, R3 ;  /* 0x000000280f098224 */ /* 0x000fe400078e0203 */
[----:B------:R-:W-:Y:S02]  /*3da0*/  @!P0 IMAD.MOV.U32 R3, RZ, RZ, R0 ;  /* 0x000000ffff038224 */ /* 0x000fe400078e0000 */
[----:B------:R-:W-:Y:S02]  /*3db0*/  IMAD R8, R6, R11, R8 ;  /* 0x0000000b06087224 */ /* 0x000fe400078e0208 */
[----:B------:R-:W-:Y:S02]  /*3dc0*/  IMAD R13, R3, R2, R13 ;  /* 0x00000002030d7224 */ /* 0x000fe400078e020d */
[----:B------:R-:W-:Y:S02]  /*3dd0*/  IMAD R8, R9, R6, R8 ;  /* 0x0000000609087224 */ /* 0x000fe400078e0208 */
.L_x_69:
[----:B------:R-:W-:Y:S05]  /*3de0*/  BRA.U UP1, `(.L_x_70) ;  /* 0x0000000101107547 */ /* 0x000fea000b800000 */
[----:B------:R-:W-:Y:S04]  /*3df0*/  MOV R0, UR6 ;  /* 0x0000000600007c02 */ /* 0x000fe80008000f00 */
[----:B------:R-:W-:Y:S04]  /*3e00*/  SHF.L.U32 R3, R0, 0x1f, RZ ;  /* 0x0000001f00037819 */ /* 0x000fe800000006ff */
[----:B------:R-:W2:Y:S02]  /*3e10*/  SYNCS.PHASECHK.TRANS64.TRYWAIT P0, [UR7+0x68], R3 ;  /* 0x00006803ff0075a7 */ /* 0x000ea40008001107 */
[----:B--2---:R-:W-:Y:S05]  /*3e20*/  @!P0 BRA `(.L_x_71) ;  /* 0x0000003800388947 */ /* 0x004fea0003800000 */
.L_x_70:
[----:B------:R-:W-:Y:S02]  /*3e30*/  R2UR UR19, R21 ;  /* 0x00000000151372ca */ /* 0x000fe400000e0000 */
[----:B------:R-:W-:Y:S02]  /*3e40*/  R2UR UR18, R20 ;  /* 0x00000000141272ca */ /* 0x000fe400000e0000 */
[----:B------:R-:W-:Y:S02]  /*3e50*/  ISETP.NE.U32.AND P2, PT, RZ, UR4, PT ;  /* 0x00000004ff007c0c */ /* 0x000fe4000bf45070 */
[----:B------:R-:W-:Y:S02]  /*3e60*/  SHF.L.U32 R12, R31, 0x1f, RZ ;  /* 0x0000001f1f0c7819 */ /* 0x000fe400000006ff */
[----:B------:R-:W-:Y:S05]  /*3e70*/  ISETP.NE.AND.EX P2, PT, RZ, UR5, PT, P2 ;  /* 0x00000005ff007c0c */ /* 0x000fea000bf45320 */
[----:B------:R-:W-:Y:S02]  /*3e80*/  USHF.L.U32 UR19, UR19, 0x6, URZ ;  /* 0x0000000613137899 */ /* 0x000fe400080006ff */
[----:B------:R-:W-:Y:S01]  /*3e90*/  USHF.L.U32 UR18, UR18, 0x7, URZ ;  /* 0x0000000712127899 */ /* 0x000fe200080006ff */
[----:B------:R-:W-:Y:S11]  /*3ea0*/  BRA.U !UP3, `(.L_x_72) ;  /* 0x000000010b347547 */ /* 0x000ff6000b800000 */
[----:B------:R-:W-:Y:S01]  /*3eb0*/  UPLOP3.LUT UP0, UPT, UPT, UPT, UP2, 0x80, 0x8 ;  /* 0x000000000008789c */ /* 0x000fe20003f0f020 */
[----:B--2---:R-:W-:Y:S02]  /*3ec0*/  HFMA2 R0, -RZ, RZ, 0, 5.9604644775390625e-08 ;  /* 0x00000001ff007431 */ /* 0x004fe400000001ff */
[----:B------:R-:W-:Y:S03]  /*3ed0*/  IMAD.MOV.U32 R95, RZ, RZ, 0x1 ;  /* 0x00000001ff5f7424 */ /* 0x000fe600078e00ff */
[----:B------:R-:W-:Y:S05]  /*3ee0*/  PLOP3.LUT P0, PT, PT, PT, UP0, 0x80, 0x8 ;  /* 0x000000000008781c */ /* 0x000fea0003f0f008 */
[----:B------:R-:W2:Y:S01]  /*3ef0*/  @UP0 LDCU.64 UR10, c[0x0][0x888] ;  /* 0x00011100ff0a07ac */ /* 0x000ea20008000a00 */
[----:B------:R-:W-:Y:S07]  /*3f00*/  @UP0 UIMAD UR8, UR36, UR4, URZ ;  /* 0x00000004240802a4 */ /* 0x000fee000f8e02ff */
[----:B------:R-:W-:Y:S01]  /*3f10*/  @!P0 PRMT R95, R0, 0x7610, R95 ;  /* 0x00007610005f8816 */ /* 0x000fe2000000005f */
[----:B--2---:R-:W-:Y:S03]  /*3f20*/  @UP0 UIMAD.WIDE UR10, UR8, 0x4, UR10 ;  /* 0x00000004080a08a5 */ /* 0x004fe6000f8e020a */
[----:B------:R-:W2:Y:S03]  /*3f30*/  @!UP0 LDCU UR8, c[0x0][0x880] ;  /* 0x00011000ff0887ac */ /* 0x000ea60008000800 */
[----:B------:R-:W-:Y:S01]  /*3f40*/  IMAD.U32 R10, RZ, RZ, UR10 ;  /* 0x0000000aff0a7e24 */ /* 0x000fe2000f8e00ff */
[----:B------:R-:W-:Y:S05]  /*3f50*/  MOV R11, UR11 ;  /* 0x0000000b000b7c02 */ /* 0x000fea0008000f00 */
[----:B-----5:R3:W5:Y:S02]  /*3f60*/  @P0 LDG.E R49, desc[UR46][R10.64] ;  /* 0x0000002e0a310981 */ /* 0x020764000c1e1900 */
[----:B--23--:R-:W-:Y:S07]  /*3f70*/  @!P0 IMAD.U32 R49, RZ, RZ, UR8 ;  /* 0x00000008ff318e24 */ /* 0x00cfee000f8e00ff */
.L_x_72:
[----:B-----5:R-:W-:Y:S01]  /*3f80*/  @!P2 FSETP.EQ.AND P0, PT, R49, RZ, PT ;  /* 0x000000ff3100a20b */ /* 0x020fe20003f02000 */
[----:B------:R-:W-:Y:S01]  /*3f90*/  @!UPT UIADD3 URZ, UPT, UPT, URZ, URZ, URZ ;  /* 0x000000fffffff290 */ /* 0x000fe2000fffe0ff */
[----:B------:R-:W-:Y:S11]  /*3fa0*/  @!P2 BRA `(.L_x_73) ;  /* 0x000000000014a947 */ /* 0x000ff60003800000 */
[----:B------:R-:W-:Y:S02]  /*3fb0*/  LOP3.LUT P2, RZ, R95, 0xff, RZ, 0xc0, !PT ;  /* 0x000000ff5fff7812 */ /* 0x000fe4000784c0ff */
[----:B------:R-:W-:Y:S04]  /*3fc0*/  PLOP3.LUT P0, PT, PT, PT, UP0, 0x80, 0x8 ;  /* 0x000000000008781c */ /* 0x000fe80003f0f008 */
[----:B------:R-:W-:Y:S07]  /*3fd0*/  PLOP3.LUT P0, PT, P0, PT, PT, 0x8, 0x80 ;  /* 0x000000000080781c */ /* 0x000fee000070e170 */
[----:B------:R-:W-:Y:S11]  /*3fe0*/  @P2 FSETP.EQ.AND P0, PT, R49, RZ, PT ;  /* 0x000000ff3100220b */ /* 0x000ff60003f02000 */
[----:B------:R-:W-:Y:S02]  /*3ff0*/  @!UPT UIADD3 URZ, UPT, UPT, URZ, URZ, URZ ;  /* 0x000000fffffff290 */ /* 0x000fe4000fffe0ff */
.L_x_73:
[----:B------:R-:W3:Y:S01]  /*4000*/  SYNCS.PHASECHK.TRANS64.TRYWAIT P2, [UR7+0x50], R12 ;  /* 0x0000500cff0075a7 */ /* 0x000ee20008041107 */
[----:B------:R-:W-:Y:S04]  /*4010*/  ELECT P4, URZ, PT ;  /* 0x0000000000ff782f */ /* 0x000fe80003880000 */
[----:B------:R-:W-:Y:S11]  /*4020*/  PLOP3.LUT P4, PT, P0, P4, PT, 0xf2, 0x2f ;  /* 0x00000000002f781c */ /* 0x000ff60000789e72 */
[----:B------:R-:W-:Y:S02]  /*4030*/  @!UPT UIADD3 URZ, UPT, UPT, URZ, URZ, URZ ;  /* 0x000000fffffff290 */ /* 0x000fe4000fffe0ff */
[----:B-1----:R-:W-:Y:S05]  /*4040*/  @!P4 IADD3 R21, P0, PT, R32, 0x580, RZ ;  /* 0x000005802015c810 */ /* 0x002fea0007f1e0ff */
[----:B------:R-:W-:Y:S01]  /*4050*/  @!P4 IMAD.X R20, RZ, RZ, R33, P0 ;  /* 0x000000ffff14c224 */ /* 0x000fe200000e0621 */
[----:B---3--:R-:W-:Y:S07]  /*4060*/  @!P2 BRA `(.L_x_74) ;  /* 0x0000003400c0a947 */ /* 0x008fee0003800000 */
.L_x_135:
[----:B------:R-:W3:Y:S01]  /*4070*/  LDC.64 R14, c[0x0][0xb10] ;  /* 0x0002c400ff0e7b82 */ /* 0x000ee20000000a00 */
[----:B------:R-:W-:Y:S01]  /*4080*/  @!P4 R2UR UR8, R20 ;  /* 0x000000001408c2ca */ /* 0x000fe200000e0000 */
[----:B------:R-:W-:Y:S01]  /*4090*/  VOTEU.ALL UP1, P4 ;  /* 0x0000000000ff7886 */ /* 0x000fe20002020000 */
[----:B------:R-:W-:Y:S01]  /*40a0*/  @!P4 R2UR UR9, R21 ;  /* 0x000000001509c2ca */ /* 0x000fe200000e0000 */
[----:B------:R-:W-:Y:S01]  /*40b0*/  UMOV UR10, 0x0 ;  /* 0x00000000000a7882 */ /* 0x000fe20000000000 */
[----:B------:R-:W-:Y:S03]  /*40c0*/  UMOV UR11, 0x10000000 ;  /* 0x10000000000b7882 */ /* 0x000fe60000000000 */
[----:B------:R-:W5:Y:S01]  /*40d0*/  LDC.64 R10, c[0x0][0xb18] ;  /* 0x0002c600ff0a7b82 */ /* 0x000f620000000a00 */
[----:B------:R-:W-:Y:S01]  /*40e0*/  @!UP1 UIADD3 UR16, UPT, UPT, UR7, 0x200, URZ ;  /* 0x0000020007109890 */ /* 0x000fe2000fffe0ff */
[----:B------:R-:W-:Y:S01]  /*40f0*/  @P3 SHF.R.U32.HI R28, RZ, 0x10, R25 ;  /* 0x00000010ff1c3819 */ /* 0x000fe20000011619 */
[----:B------:R-:W-:Y:S01]  /*4100*/  VOTEU.ALL UP1, P4 ;  /* 0x0000000000ff7886 */ /* 0x000fe20002020000 */
[----:B------:R-:W-:Y:S01]  /*4110*/  UMOV UR20, UR36 ;  /* 0x0000002400147c82 */ /* 0x000fe20008000000 */
[----:B------:R-:W-:Y:S03]  /*4120*/  VIADD R30, R30, 0x1 ;  /* 0x000000011e1e7836 */ /* 0x000fe60000000000 */
[----:B--2---:R-:W2:Y:S01]  /*4130*/  @!P1 LDC R0, c[0x0][0xb20] ;  /* 0x0002c800ff009b82 */ /* 0x004ea20000000800 */
[----:B------:R-:W-:Y:S01]  /*4140*/  IMAD.U32 R21, RZ, RZ, UR8 ;  /* 0x00000008ff157e24 */ /* 0x000fe2000f8e00ff */
[----:B------:R-:W-:Y:S06]  /*4150*/  UPRMT UR8, UR37, 0x654, UR17 ;  /* 0x0000065425087896 */ /* 0x000fec0008000011 */
[----:B-1----:R-:W1:Y:S01]  /*4160*/  @!P1 LDC R3, c[0x0][0xb0c] ;  /* 0x0002c300ff039b82 */ /* 0x002e620000000800 */
[----:B------:R-:W-:Y:S01]  /*4170*/  IMAD.U32 R20, RZ, RZ, UR9 ;  /* 0x00000009ff147e24 */ /* 0x000fe2000f8e00ff */
[----:B------:R-:W-:Y:S04]  /*4180*/  @!P4 R2UR UR15, R21 ;  /* 0x00000000150fc2ca */ /* 0x000fe800000e0000 */
[----:B------:R-:W-:Y:S01]  /*4190*/  @!P4 R2UR UR14, R20 ;  /* 0x00000000140ec2ca */ /* 0x000fe200000e0000 */
[----:B------:R-:W-:Y:S11]  /*41a0*/  @!P4 IMAD.MOV.U32 R20, RZ, RZ, 0x1000 ;  /* 0x00001000ff14c424 */ /* 0x000ff600078e00ff */
[----:B------:R-:W-:Y:S01]  /*41b0*/  @!UPT UIADD3 URZ, UPT, UPT, URZ, URZ, URZ ;  /* 0x000000fffffff290 */ /* 0x000fe2000fffe0ff */
[----:B------:R1:W-:Y:S01]  /*41c0*/  @!UP1 UTMALDG.3D [UR16], [UR14], desc[UR10] ;  /* 0x00000a100e0095b4 */ /* 0x0003e20008011000 */
[----:B------:R1:W-:Y:S02]  /*41d0*/  @!P4 SYNCS.ARRIVE.TRANS64.RED.A0TR RZ, [UR7+0x40], R20 ;  /* 0x00004014ffffc9a7 */ /* 0x0003e40008300407 */
[----:B-1----:R-:W-:Y:S01]  /*41e0*/  @!P1 ISETP.NE.AND P2, PT, R3, 0x1, PT ;  /* 0x000000010300980c */ /* 0x002fe20003f45270 */
[C---:B---3--:R-:W-:Y:S01]  /*41f0*/  @!P1 IMAD.HI.U32 R14, R13.reuse, R14, RZ ;  /* 0x0000000e0d0e9227 */ /* 0x048fe200078e00ff */
[----:B-----5:R-:W-:Y:S03]  /*4200*/  @!P1 ISETP.NE.AND P0, PT, R10, 0x1, PT ;  /* 0x000000010a00980c */ /* 0x020fe60003f05270 */
[C---:B------:R-:W-:Y:S01]  /*4210*/  @!P1 IMAD.HI.U32 R11, R8.reuse, R11, RZ ;  /* 0x0000000b080b9227 */ /* 0x040fe200078e00ff */
[----:B------:R-:W-:Y:S04]  /*4220*/  @!P1 SHF.R.U32.HI R14, RZ, R15, R14 ;  /* 0x0000000fff0e9219 */ /* 0x000fe8000001160e */
[----:B--2---:R-:W-:Y:S01]  /*4230*/  @!P1 SHF.R.U32.HI R9, RZ, R0, R11 ;  /* 0x00000000ff099219 */ /* 0x004fe2000001160b */
[----:B------:R-:W-:Y:S01]  /*4240*/  SYNCS.ARRIVE.TRANS64.RED.A1T0 RZ, [UR8], RZ ;  /* 0x000000ffffff79a7 */ /* 0x000fe20008100408 */
[----:B------:R-:W-:Y:S02]  /*4250*/  @!P1 SEL R14, R13, R14, !P2 ;  /* 0x0000000e0d0e9207 */ /* 0x000fe40005000000 */
[----:B------:R-:W-:Y:S01]  /*4260*/  @!P1 SEL R9, R8, R9, !P0 ;  /* 0x0000000908099207 */ /* 0x000fe20004000000 */
[----:B------:R-:W1:Y:S04]  /*4270*/  SYNCS.PHASECHK.TRANS64.TRYWAIT P5, [UR7+0x58], R12 ;  /* 0x0000580cff0075a7 */ /* 0x000e6800080a1107 */
[----:B------:R-:W-:Y:S02]  /*4280*/  @!P1 IMAD.IADD R0, R9, 0x1, -R14 ;  /* 0x0000000109009824 */ /* 0x000fe400078e0a0e */
[----:B------:R-:W-:Y:S02]  /*4290*/  @!P1 IMAD.IADD R9, R14, 0x1, -R9 ;  /* 0x000000010e099824 */ /* 0x000fe400078e0a09 */
[----:B------:R-:W-:Y:S02]  /*42a0*/  @!P1 IMAD R13, R0, R3, R13 ;  /* 0x00000003000d9224 */ /* 0x000fe400078e020d */
[----:B------:R-:W-:Y:S01]  /*42b0*/  @!P1 IMAD R8, R9, R10, R8 ;  /* 0x0000000a09089224 */ /* 0x000fe200078e0208 */
[----:B-1----:R-:W-:Y:S06]  /*42c0*/  @!P5 BRA `(.L_x_75) ;  /* 0x000000340040d947 */ /* 0x002fec0003800000 */
.L_x_137:
[----:B-1----:R-:W-:Y:S01]  /*42d0*/  @!P4 IADD3 R3, P0, PT, R32, 0x580, RZ ;  /* 0x000005802003c810 */ /* 0x002fe20007f1e0ff */
[----:B------:R-:W-:Y:S01]  /*42e0*/  VOTEU.ALL UP1, P4 ;  /* 0x0000000000ff7886 */ /* 0x000fe20002020000 */
[----:B------:R-:W-:Y:S01]  /*42f0*/  UMOV UR20, 0x0 ;  /* 0x0000000000147882 */ /* 0x000fe20000000000 */
[----:B------:R-:W-:Y:S01]  /*4300*/  UMOV UR21, 0x10000000 ;  /* 0x1000000000157882 */ /* 0x000fe20000000000 */
[----:B------:R-:W-:Y:S01]  /*4310*/  @!P4 R2UR UR9, R3 ;  /* 0x000000000309c2ca */ /* 0x000fe200000e0000 */
[----:B------:R-:W-:Y:S01]  /*4320*/  @!P4 IMAD.X R0, RZ, RZ, R33, P0 ;  /* 0x000000ffff00c224 */ /* 0x000fe200000e0621 */
[----:B------:R-:W-:Y:S01]  /*4330*/  @!UP1 UIADD3 UR10, UPT, UPT, UR18, 0x40, URZ ;  /* 0x00000040120a9890 */ /* 0x000fe2000fffe0ff */
[----:B------:R-:W-:Y:S01]  /*4340*/  ISETP.NE.AND P0, PT, R30, 0x2, PT ;  /* 0x000000021e00780c */ /* 0x000fe20003f05270 */
[----:B------:R-:W-:Y:S01]  /*4350*/  UMOV UR11, UR19 ;  /* 0x00000013000b7c82 */ /* 0x000fe20008000000 */
[----:B------:R-:W-:Y:S01]  /*4360*/  UMOV UR12, UR36 ;  /* 0x00000024000c7c82 */ /* 0x000fe20008000000 */
[----:B------:R-:W-:Y:S01]  /*4370*/  @!P4 R2UR UR8, R0 ;  /* 0x000000000008c2ca */ /* 0x000fe200000e0000 */
[----:B------:R-:W-:Y:S01]  /*4380*/  IMAD.IADD R20, R8, 0x1, R94 ;  /* 0x0000000108147824 */ /* 0x000fe200078e025e */
[----:B------:R-:W-:Y:S01]  /*4390*/  @P3 R2UR UR36, R28 ;  /* 0x000000001c2432ca */ /* 0x000fe200000e0000 */
[----:B------:R-:W-:Y:S01]  /*43a0*/  IMAD.IADD R21, R13, 0x1, R96 ;  /* 0x000000010d157824 */ /* 0x000fe200078e0260 */
[----:B------:R-:W-:Y:S02]  /*43b0*/  SEL R0, RZ, 0x1, P0 ;  /* 0x00000001ff007807 */ /* 0x000fe40000000000 */
[----:B------:R-:W-:Y:S01]  /*43c0*/  LOP3.LUT R31, R31, 0x1, RZ, 0x3c, !PT ;  /* 0x000000011f1f7812 */ /* 0x000fe200078e3cff */
[----:B------:R-:W-:Y:S01]  /*43d0*/  IMAD.U32 R10, RZ, RZ, UR9 ;  /* 0x00000009ff0a7e24 */ /* 0x000fe2000f8e00ff */
[----:B------:R-:W-:Y:S01]  /*43e0*/  @!UP1 UIADD3 UR9, UPT, UPT, UR7, 0x48, URZ ;  /* 0x0000004807099890 */ /* 0x000fe2000fffe0ff */
[----:B------:R-:W-:Y:S02]  /*43f0*/  LOP3.LUT R29, R29, R0, RZ, 0x3c, !PT ;  /* 0x000000001d1d7212 */ /* 0x000fe400078e3cff */
[----:B------:R-:W-:Y:S02]  /*4400*/  SEL R30, R30, RZ, P0 ;  /* 0x000000ff1e1e7207 */ /* 0x000fe40000000000 */
[----:B------:R-:W-:Y:S01]  /*4410*/  IMAD.U32 R11, RZ, RZ, UR8 ;  /* 0x00000008ff0b7e24 */ /* 0x000fe2000f8e00ff */
[----:B------:R-:W-:Y:S01]  /*4420*/  @!P4 R2UR UR14, R10 ;  /* 0x000000000a0ec2ca */ /* 0x000fe200000e0000 */
[----:B------:R-:W-:Y:S01]  /*4430*/  @!UP1 UIADD3 UR8, UPT, UPT, UR7, 0x1200, URZ ;  /* 0x0000120007089890 */ /* 0x000fe2000fffe0ff */
[----:B------:R-:W-:Y:S02]  /*4440*/  VOTEU.ALL UP1, P4 ;  /* 0x0000000000ff7886 */ /* 0x000fe40002020000 */
[----:B------:R-:W-:Y:S11]  /*4450*/  @!P4 R2UR UR15, R11 ;  /* 0x000000000b0fc2ca */ /* 0x000ff600000e0000 */
[----:B------:R-:W-:Y:S02]  /*4460*/  @!UPT UIADD3 URZ, UPT, UPT, URZ, URZ, URZ ;  /* 0x000000fffffff290 */ /* 0x000fe4000fffe0ff */
[----:B------:R2:W-:Y:S01]  /*4470*/  @!UP1 UTMALDG.3D [UR8], [UR14], desc[UR20] ;  /* 0x000014080e0095b4 */ /* 0x0005e20008011000 */
[----:B------:R2:W-:Y:S01]  /*4480*/  @!P4 SYNCS.ARRIVE.TRANS64.RED.A0TR RZ, [UR7+0x48], R23 ;  /* 0x00004817ffffc9a7 */ /* 0x0005e20008300407 */
[----:B------:R-:W-:Y:S01]  /*4490*/  UPLOP3.LUT UP1, UPT, UPT, UPT, UPT, 0x80, 0x8 ;  /* 0x000000000008789c */ /* 0x000fe20003f2f070 */
[----:B------:R-:W-:Y:S01]  /*44a0*/  SYNCS.ARRIVE.TRANS64.RED.A1T0 RZ, [UR13], RZ ;  /* 0x000000ffffff79a7 */ /* 0x000fe2000810040d */
[----:B------:R-:W-:Y:S09]  /*44b0*/  @P3 BRA `(.L_x_76) ;  /* 0xfffffff400503947 */ /* 0x000ff2000383ffff */
[----:B------:R-:W-:-:S04]  /*44c0*/  SHF.L.U32 R3, R31, 0x1f, RZ ;  /* 0x0000001f1f037819 */ /* 0x000fc800000006ff */
[----:B------:R-:W1:Y:S02]  /*44d0*/  SYNCS.PHASECHK.TRANS64.TRYWAIT P0, [UR7+0x50], R3 ;  /* 0x00005003ff0075a7 */ /* 0x000e640008001107 */
[----:B-1----:R-:W-:Y:S05]  /*44e0*/  @!P0 BRA `(.L_x_77) ;  /* 0x0000003000d08947 */ /* 0x002fea0003800000 */
.L_x_139:
[----:B-1----:R-:W-:-:S07]  /*44f0*/  MOV R0, UR7 ;  /* 0x0000000700007c02 */ /* 0x002fce0008000f00 */
.L_x_78:
[----:B-1----:R-:W-:-:S04]  /*4500*/  SHF.L.U32 R3, R31, 0x1f, RZ ;  /* 0x0000001f1f037819 */ /* 0x002fc800000006ff */
[----:B------:R1:W3:Y:S03]  /*4510*/  SYNCS.PHASECHK.TRANS64.TRYWAIT P0, [R0+URZ+0x58], R3 ;  /* 0x00005803000075a7 */ /* 0x0002e600080011ff */
[----:B---3--:R-:W-:Y:S05]  /*4520*/  @!P0 NANOSLEEP.SYNCS 0x989680 ;  /* 0x009896800000895d */ /* 0x008fea0003900000 */
[----:B------:R-:W3:Y:S02]  /*4530*/  @!P0 SYNCS.PHASECHK.TRANS64 P0, [R0+URZ+0x58], R3 ;  /* 0x00005803000085a7 */ /* 0x000ee400080010ff */
[----:B--23--:R-:W-:Y:S05]  /*4540*/  @P0 EXIT ;  /* 0x000000000000094d */ /* 0x00cfea0003800000 */
[----:B------:R-:W-:Y:S05]  /*4550*/  BRA `(.L_x_78) ;  /* 0xfffffffc00e87947 */ /* 0x000fea000383ffff */
.L_x_67:
[----:B------:R-:W-:-:S06]  /*4560*/  UISETP.GE.AND UP1, UPT, UR8, 0x4, UPT ;  /* 0x000000040800788c */ /* 0x000fcc000bf26270 */
[----:B------:R-:W-:-:S13]  /*4570*/  PLOP3.LUT P0, PT, PT, PT, UP1, 0x80, 0x8 ;  /* 0x000000000008781c */ /* 0x000fda0003f0f018 */
[----:B------:R-:W-:Y:S05]  /*4580*/  @!P0 EXIT ;  /* 0x000000000000894d */ /* 0x000fea0003800000 */
[----:B------:R-:W-:Y:S01]  /*4590*/  BAR.SYNC.DEFER_BLOCKING 0x6, 0xa0 ;  /* 0x0182800000007b1d */ /* 0x000fe20000010000 */
[C---:B------:R-:W-:Y:S01]  /*45a0*/  IMAD.SHL.U32 R7, R108.reuse, 0x40, RZ ;  /* 0x000000406c077824 */ /* 0x040fe200078e00ff */
[C---:B------:R-:W-:Y:S01]  /*45b0*/  LOP3.LUT R110, R108.reuse, 0x60, RZ, 0xc0, !PT ;  /* 0x000000606c6e7812 */ /* 0x040fe200078ec0ff */
[C---:B------:R-:W-:Y:S01]  /*45c0*/  IMAD.SHL.U32 R100, R108.reuse, 0x20, RZ ;  /* 0x000000206c647824 */ /* 0x040fe200078e00ff */
[----:B------:R-:W-:Y:S01]  /*45d0*/  CS2R R106, SRZ ;  /* 0x00000000006a7805 */ /* 0x000fe2000001ff00 */
[C---:B------:R-:W-:Y:S01]  /*45e0*/  IMAD.SHL.U32 R0, R108.reuse, 0x2, RZ ;  /* 0x000000026c007824 */ /* 0x040fe200078e00ff */
[----:B------:R-:W-:Y:S02]  /*45f0*/  UMOV UR49, 0x400 ;  /* 0x0000040000317882 */ /* 0x000fe40000000000 */
[----:B------:R-:W1:Y:S01]  /*4600*/  LDC R99, c[0x0][0x370] ;  /* 0x0000dc00ff637b82 */ /* 0x000e620000000800 */
[----:B------:R-:W-:Y:S01]  /*4610*/  ULEA UR49, UR37, UR49, 0x18 ;  /* 0x0000003125317291 */ /* 0x000fe2000f8ec0ff */
[----:B------:R-:W-:Y:S01]  /*4620*/  LOP3.LUT R5, R7, 0x180, RZ, 0xc0, !PT ;  /* 0x0000018007057812 */ /* 0x000fe200078ec0ff */
[----:B------:R-:W-:Y:S01]  /*4630*/  IMAD.U32 R46, R108, 0x10000, RZ ;  /* 0x000100006c2e7824 */ /* 0x000fe200078e00ff */
[----:B------:R-:W-:Y:S01]  /*4640*/  LOP3.LUT R100, R100, 0xc00, RZ, 0xc0, !PT ;  /* 0x00000c0064647812 */ /* 0x000fe200078ec0ff */
[----:B------:R-:W-:Y:S01]  /*4650*/  UIADD3 UR4, UPT, UPT, UR49, 0x2200, URZ ;  /* 0x0000220031047890 */ /* 0x000fe2000fffe0ff */
[----:B------:R-:W-:Y:S01]  /*4660*/  LOP3.LUT R0, R5, 0x20, R0, 0xf8, !PT ;  /* 0x0000002005007812 */ /* 0x000fe200078ef800 */
[----:B------:R-:W-:Y:S01]  /*4670*/  IMAD.SHL.U32 R5, R108, 0x8, RZ ;  /* 0x000000086c057824 */ /* 0x000fe200078e00ff */
[----:B------:R-:W2:Y:S01]  /*4680*/  LDC R42, c[0x0][0xb0c] ;  /* 0x0002c300ff2a7b82 */ /* 0x000ea20000000800 */
[----:B------:R-:W-:Y:S01]  /*4690*/  LOP3.LUT R100, R100, 0x40, R7, 0xf8, !PT ;  /* 0x0000004064647812 */ /* 0x000fe200078ef807 */
[----:B------:R-:W-:Y:S01]  /*46a0*/  IMAD.MOV.U32 R44, RZ, RZ, RZ ;  /* 0x000000ffff2c7224 */ /* 0x000fe200078e00ff */
[----:B------:R-:W-:Y:S01]  /*46b0*/  LOP3.LUT R46, R46, 0x600000, RZ, 0xc0, !PT ;  /* 0x006000002e2e7812 */ /* 0x000fe200078ec0ff */
[----:B------:R-:W-:Y:S01]  /*46c0*/  IMAD.MOV.U32 R112, RZ, RZ, RZ ;  /* 0x000000ffff707224 */ /* 0x000fe200078e00ff */
[----:B------:R-:W-:-:S02]  /*46d0*/  LOP3.LUT R108, R108, 0x2, RZ, 0xc0, !PT ;  /* 0x000000026c6c7812 */ /* 0x000fc400078ec0ff */
[----:B------:R-:W-:Y:S02]  /*46e0*/  CS2R R104, SRZ ;  /* 0x0000000000687805 */ /* 0x000fe4000001ff00 */
[----:B------:R-:W-:Y:S01]  /*46f0*/  LOP3.LUT R5, R0, 0x30, R5, 0x78, !PT ;  /* 0x0000003000057812 */ /* 0x000fe200078e7805 */
[----:B------:R-:W4:Y:S01]  /*4700*/  LDC R97, c[0x0][0xb20] ;  /* 0x0002c800ff617b82 */ /* 0x000f220000000800 */
[----:B------:R-:W3:Y:S01]  /*4710*/  LDS R3, [UR49+0x120] ;  /* 0x00012031ff037984 */ /* 0x000ee20008000800 */
[----:B------:R-:W-:Y:S01]  /*4720*/  LOP3.LUT R100, R100, 0x200, R7, 0xf8, !PT ;  /* 0x0000020064647812 */ /* 0x000fe200078ef807 */
[----:B------:R-:W-:Y:S01]  /*4730*/  IMAD.MOV R102, RZ, RZ, -R108 ;  /* 0x000000ffff667224 */ /* 0x000fe200078e0a6c */
[----:B------:R-:W1:Y:S01]  /*4740*/  LDCU.64 UR52, c[0x0][0x348] ;  /* 0x00006900ff3477ac */ /* 0x000e620008000a00 */
[----:B------:R-:W-:Y:S01]  /*4750*/  IMAD.U32 R109, RZ, RZ, UR4 ;  /* 0x00000004ff6d7e24 */ /* 0x000fe2000f8e00ff */
[----:B------:R-:W-:Y:S02]  /*4760*/  LOP3.LUT R100, R100, R5, RZ, 0xfc, !PT ;  /* 0x0000000564647212 */ /* 0x000fe400078efcff */
[----:B------:R-:W1:Y:S01]  /*4770*/  LDC R41, c[0x0][0xb30] ;  /* 0x0002cc00ff297b82 */ /* 0x000e620000000800 */
[----:B------:R-:W1:Y:S01]  /*4780*/  LDCU.64 UR38, c[0x0][0x888] ;  /* 0x00011100ff2677ac */ /* 0x000e620008000a00 */
[----:B------:R-:W1:Y:S06]  /*4790*/  LDCU.64 UR44, c[0x0][0x890] ;  /* 0x00011200ff2c77ac */ /* 0x000e6c0008000a00 */
[----:B------:R-:W1:Y:S01]  /*47a0*/  LDC.64 R92, c[0x0][0xb10] ;  /* 0x0002c400ff5c7b82 */ /* 0x000e620000000a00 */
[----:B------:R-:W-:-:S07]  /*47b0*/  UIADD3 UR48, UPT, UPT, UR49, 0x200, URZ ;  /* 0x0000020031307890 */ /* 0x000fce000fffe0ff */
[----:B------:R-:W1:Y:S08]  /*47c0*/  LDC.64 R38, c[0x0][0xb18] ;  /* 0x0002c600ff267b82 */ /* 0x000e700000000a00 */
[----:B------:R-:W1:Y:S08]  /*47d0*/  LDC.64 R36, c[0x0][0xb28] ;  /* 0x0002ca00ff247b82 */ /* 0x000e700000000a00 */
[----:B------:R-:W1:Y:S01]  /*47e0*/  LDC.64 R90, c[0x0][0x8b0] ;  /* 0x00022c00ff5a7b82 */ /* 0x000e620000000a00 */
[----:B---3--:R-:W-:-:S07]  /*47f0*/  IMAD.IADD R46, R3, 0x1, R46 ;  /* 0x00000001032e7824 */ /* 0x008fce00078e022e */
[----:B------:R-:W3:Y:S08]  /*4800*/  LDC.64 R88, c[0x0][0x8a8] ;  /* 0x00022a00ff587b82 */ /* 0x000ef00000000a00 */
[----:B--2-4-:R-:W1:Y:S02]  /*4810*/  LDC R98, c[0x0][0x374] ;  /* 0x0000dd00ff627b82 */ /* 0x014e640000000800 */
.L_x_104:
[----:B------:R-:W-:Y:S02]  /*4820*/  LEA R0, R112, UR49, 0x3 ;  /* 0x0000003170007c11 */ /* 0x000fe4000f8e18ff */
[----:B------:R-:W-:Y:S02]  /*4830*/  SHF.L.U32 R3, R106, 0x1f, RZ ;  /* 0x0000001f6a037819 */ /* 0x000fe400000006ff */
[----:B------:R-:W-:Y:S02]  /*4840*/  LEA R16, R112, UR49, 0x4 ;  /* 0x0000003170107c11 */ /* 0x000fe4000f8e20ff */
[----:B------:R-:W2:Y:S02]  /*4850*/  SYNCS.PHASECHK.TRANS64.TRYWAIT P0, [R0+URZ+0x70], R3 ;  /* 0x00007003000075a7 */ /* 0x000ea400080011ff */
[----:B-12---:R-:W-:Y:S05]  /*4860*/  @!P0 BRA `(.L_x_79) ;  /* 0x0000003000088947 */ /* 0x006fea0003800000 */
.L_x_140:
[----:B------:R-:W4:Y:S01]  /*4870*/  LDC.64 R12, c[0x0][0xb10] ;  /* 0x0002c400ff0c7b82 */ /* 0x000f220000000a00 */
[----:B------:R-:W3:Y:S01]  /*4880*/  LDS.128 R16, [R16+0x100] ;  /* 0x0001000010107984 */ /* 0x000ee20000000c00 */
[----:B-1----:R-:W-:Y:S01]  /*4890*/  ISETP.NE.AND P1, PT, R41, 0x1, PT ;  /* 0x000000012900780c */ /* 0x002fe20003f25270 */
[----:B--2---:R-:W-:Y:S01]  /*48a0*/  VIADD R0, R0, 0x80 ;  /* 0x0000008000007836 */ /* 0x004fe20000000000 */
[----:B------:R-:W-:Y:S04]  /*48b0*/  ISETP.GE.AND P0, PT, R40, 0x1, PT ;  /* 0x000000012800780c */ /* 0x000fe80003f06270 */
[----:B------:R-:W1:Y:S01]  /*48c0*/  LDC.64 R10, c[0x0][0xb18] ;  /* 0x0002c600ff0a7b82 */ /* 0x000e620000000a00 */
[----:B------:R-:W-:Y:S01]  /*48d0*/  PRMT R0, RZ, 0x654, R0 ;  /* 0x00000654ff007816 */ /* 0x000fe20000000000 */
[----:B------:R-:W-:Y:S01]  /*48e0*/  @!PT LDS RZ, [RZ] ;  /* 0x00000000fffff984 */ /* 0x000fe20000000800 */
[----:B------:R-:W-:Y:S01]  /*48f0*/  @!PT LDS RZ, [RZ] ;  /* 0x00000000fffff984 */ /* 0x000fe20000000800 */
[----:B------:R-:W-:Y:S01]  /*4900*/  @!PT LDS RZ, [RZ] ;  /* 0x00000000fffff984 */ /* 0x000fe20000000800 */
[----:B------:R-:W-:Y:S01]  /*4910*/  @!PT LDS RZ, [RZ] ;  /* 0x00000000fffff984 */ /* 0x000fe20000000800 */
[----:B------:R2:W-:Y:S06]  /*4920*/  MEMBAR.ALL.CTA ;  /* 0x0000000000007992 */ /* 0x0005ec0000008000 */
[----:B--2---:R-:W2:Y:S01]  /*4930*/  FENCE.VIEW.ASYNC.S ;  /* 0x00000000000073c6 */ /* 0x004ea20000000000 */
[----:B------:R-:W1:Y:S08]  /*4940*/  @!P1 LDC R14, c[0x0][0xb20] ;  /* 0x0002c800ff0e9b82 */ /* 0x000e700000000800 */
[----:B------:R-:W1:Y:S01]  /*4950*/  @!P1 LDC R9, c[0x0][0xb0c] ;  /* 0x0002c300ff099b82 */ /* 0x000e620000000800 */
[----:B--2---:R2:W-:Y:S01]  /*4960*/  SYNCS.ARRIVE.TRANS64.RED.A1T0 RZ, [R0+URZ], RZ ;  /* 0x000000ff00ff79a7 */ /* 0x0045e200081004ff */
[----:B---3--:R-:W-:Y:S04]  /*4970*/  LOP3.LUT P4, RZ, R18, 0x1, RZ, 0xc0, !PT ;  /* 0x0000000112ff7812 */ /* 0x008fe8000788c0ff */
[----:B------:R-:W-:Y:S09]  /*4980*/  P2R R111, PR, RZ, 0x10 ;  /* 0x00000010ff6f7803 */ /* 0x000ff20000000000 */
[----:B------:R-:W-:Y:S02]  /*4990*/  @P4 MOV R45, R16 ;  /* 0x00000010002d4202 */ /* 0x000fe40000000f00 */
[----:B------:R-:W-:Y:S01]  /*49a0*/  @P4 LOP3.LUT R43, R17, 0xffff, RZ, 0xc0, !PT ;  /* 0x0000ffff112b4812 */ /* 0x000fe200078ec0ff */
[----:B--2-4-:R-:W-:Y:S06]  /*49b0*/  @!P0 BRA `(.L_x_80) ;  /* 0x0000000000a48947 */ /* 0x014fec0003800000 */
[----:B------:R-:W-:Y:S01]  /*49c0*/  IMAD.HI.U32 R24, R98, R39, RZ ;  /* 0x0000002762187227 */ /* 0x000fe200078e00ff */
[----:B------:R-:W-:Y:S02]  /*49d0*/  ISETP.NE.AND P0, PT, R38, 0x1, PT ;  /* 0x000000012600780c */ /* 0x000fe40003f05270 */
[----:B------:R-:W-:Y:S01]  /*49e0*/  ISETP.NE.AND P2, PT, R40, 0x1, PT ;  /* 0x000000012800780c */ /* 0x000fe20003f45270 */
[-C--:B------:R-:W-:Y:S01]  /*49f0*/  IMAD.HI.U32 R22, R99, R92.reuse, RZ ;  /* 0x0000005c63167227 */ /* 0x080fe200078e00ff */
[----:B------:R-:W-:Y:S02]  /*4a00*/  SHF.R.U32.HI R23, RZ, R97, R24 ;  /* 0x00000061ff177219 */ /* 0x000fe40000011618 */
[----:B------:R-:W-:Y:S01]  /*4a10*/  ISETP.NE.AND P3, PT, R42, 0x1, PT ;  /* 0x000000012a00780c */ /* 0x000fe20003f65270 */
[----:B------:R-:W-:Y:S01]  /*4a20*/  IMAD.HI.U32 R28, R43, R39, RZ ;  /* 0x000000272b1c7227 */ /* 0x000fe200078e00ff */
[----:B------:R-:W-:Y:S02]  /*4a30*/  SHF.R.U32.HI R22, RZ, R93, R22 ;  /* 0x0000005dff167219 */ /* 0x000fe40000011616 */
[----:B------:R-:W-:Y:S01]  /*4a40*/  SEL R3, R98, R23, !P0 ;  /* 0x0000001762037207 */ /* 0x000fe20004000000 */
[----:B------:R-:W-:Y:S01]  /*4a50*/  IMAD.HI.U32 R26, R45, R92, RZ ;  /* 0x0000005c2d1a7227 */ /* 0x000fe200078e00ff */
[----:B------:R-:W-:Y:S03]  /*4a60*/  SEL R7, R99, R22, !P3 ;  /* 0x0000001663077207 */ /* 0x000fe60005800000 */
[-C--:B------:R-:W-:Y:S01]  /*4a70*/  IMAD.HI.U32 R22, R3, R36.reuse, RZ ;  /* 0x0000002403167227 */ /* 0x080fe200078e00ff */
[----:B------:R-:W-:Y:S03]  /*4a80*/  SHF.R.U32.HI R26, RZ, R93, R26 ;  /* 0x0000005dff1a7219 */ /* 0x000fe6000001161a */
[----:B------:R-:W-:Y:S01]  /*4a90*/  IMAD.HI.U32 R24, R7, R36, RZ ;  /* 0x0000002407187227 */ /* 0x000fe200078e00ff */
[----:B------:R-:W-:Y:S02]  /*4aa0*/  @P2 SHF.R.U32.HI R3, RZ, R37, R22 ;  /* 0x00000025ff032219 */ /* 0x000fe40000011616 */
[----:B------:R-:W-:Y:S02]  /*4ab0*/  SHF.R.U32.HI R22, RZ, R97, R28 ;  /* 0x00000061ff167219 */ /* 0x000fe4000001161c */
[----:B------:R-:W-:Y:S01]  /*4ac0*/  @P2 SHF.R.U32.HI R7, RZ, R37, R24 ;  /* 0x00000025ff072219 */ /* 0x000fe20000011618 */
[C---:B------:R-:W-:Y:S01]  /*4ad0*/  IMAD R2, R40.reuse, R3, RZ ;  /* 0x0000000328027224 */ /* 0x040fe200078e02ff */
[----:B------:R-:W-:Y:S02]  /*4ae0*/  SEL R5, R43, R22, !P0 ;  /* 0x000000162b057207 */ /* 0x000fe40004000000 */
[----:B------:R-:W-:Y:S01]  /*4af0*/  SEL R3, R45, R26, !P3 ;  /* 0x0000001a2d037207 */ /* 0x000fe20005800000 */
[----:B------:R-:W-:Y:S01]  /*4b00*/  IMAD R4, R40, R7, RZ ;  /* 0x0000000728047224 */ /* 0x000fe200078e02ff */
[C---:B------:R-:W-:Y:S01]  /*4b10*/  ISETP.GE.AND P0, PT, R5.reuse, R2, PT ;  /* 0x000000020500720c */ /* 0x040fe20003f06270 */
[----:B------:R-:W-:Y:S03]  /*4b20*/  IMAD.HI.U32 R6, R5, R36, RZ ;  /* 0x0000002405067227 */ /* 0x000fe600078e00ff */
[----:B------:R-:W-:Y:S01]  /*4b30*/  ISETP.GE.OR P0, PT, R3, R4, P0 ;  /* 0x000000040300720c */ /* 0x000fe20000706670 */
[----:B------:R-:W-:Y:S01]  /*4b40*/  IMAD.MOV R4, RZ, RZ, -R3 ;  /* 0x000000ffff047224 */ /* 0x000fe200078e0a03 */
[-C--:B------:R-:W-:Y:S03]  /*4b50*/  SHF.R.U32.HI R6, RZ, R37.reuse, R6 ;  /* 0x00000025ff067219 */ /* 0x080fe60000011606 */
[----:B------:R-:W-:Y:S01]  /*4b60*/  IMAD R45, R42, R4, R45 ;  /* 0x000000042a2d7224 */ /* 0x000fe200078e022d */
[----:B------:R-:W-:Y:S05]  /*4b70*/  SEL R15, R5, R6, !P2 ;  /* 0x00000006050f7207 */ /* 0x000fea0005000000 */
[----:B------:R-:W-:Y:S02]  /*4b80*/  IMAD.MOV R6, RZ, RZ, -R15 ;  /* 0x000000ffff067224 */ /* 0x000fe400078e0a0f */
[C---:B------:R-:W-:Y:S04]  /*4b90*/  @!P0 IMAD.HI.U32 R2, R3.reuse, R36, RZ ;  /* 0x0000002403028227 */ /* 0x040fe800078e00ff */
[----:B------:R-:W-:Y:S01]  /*4ba0*/  IMAD R6, R40, R6, R5 ;  /* 0x0000000628067224 */ /* 0x000fe200078e0205 */
[----:B------:R-:W-:Y:S04]  /*4bb0*/  @!P0 SHF.R.U32.HI R2, RZ, R37, R2 ;  /* 0x00000025ff028219 */ /* 0x000fe80000011602 */
[----:B------:R-:W-:Y:S02]  /*4bc0*/  @!P0 SEL R0, R3, R2, !P2 ;  /* 0x0000000203008207 */ /* 0x000fe40005000000 */
[----:B------:R-:W-:Y:S02]  /*4bd0*/  IADD3 R2, PT, PT, -R5, RZ, RZ ;  /* 0x000000ff05027210 */ /* 0x000fe40007ffe1ff */
[----:B------:R-:W-:Y:S01]  /*4be0*/  @!P0 IADD3 R8, PT, PT, R15, -R0, RZ ;  /* 0x800000000f088210 */ /* 0x000fe20007ffe0ff */
[----:B------:R-:W-:Y:S02]  /*4bf0*/  @!P0 IMAD R0, R7, R6, R0 ;  /* 0x0000000607008224 */ /* 0x000fe400078e0200 */
[----:B------:R-:W-:Y:S02]  /*4c00*/  IMAD R43, R38, R2, R43 ;  /* 0x00000002262b7224 */ /* 0x000fe400078e022b */
[----:B------:R-:W-:Y:S02]  /*4c10*/  @!P0 IMAD R5, R8, R40, R3 ;  /* 0x0000002808058224 */ /* 0x000fe400078e0203 */
[----:B------:R-:W-:Y:S04]  /*4c20*/  @!P0 IMAD.MOV.U32 R3, RZ, RZ, R0 ;  /* 0x000000ffff038224 */ /* 0x000fe800078e0000 */
[----:B------:R-:W-:Y:S02]  /*4c30*/  IMAD R45, R3, R42, R45 ;  /* 0x0000002a032d7224 */ /* 0x000fe400078e022d */
[----:B------:R-:W-:Y:S07]  /*4c40*/  IMAD R43, R5, R38, R43 ;  /* 0x00000026052b7224 */ /* 0x000fee00078e022b */
.L_x_80:
[----:B-1----:R-:W-:Y:S01]  /*4c50*/  @!P1 ISETP.NE.AND P0, PT, R10, 0x1, PT ;  /* 0x000000010a00980c */ /* 0x002fe20003f05270 */
[----:B------:R-:W-:Y:S01]  /*4c60*/  @!P1 IMAD.HI.U32 R0, R45, R12, RZ ;  /* 0x0000000c2d009227 */ /* 0x000fe200078e00ff */
[----:B------:R-:W-:Y:S01]  /*4c70*/  @!P1 ISETP.NE.AND P2, PT, R9, 0x1, PT ;  /* 0x000000010900980c */ /* 0x000fe20003f45270 */
[----:B------:R-:W-:Y:S01]  /*4c80*/  ULOP3.LUT UP0, URZ, UR48, 0x1b0, URZ, 0xc0, !UPT ;  /* 0x000001b030ff7892 */ /* 0x000fe2000f80c0ff */
[----:B------:R-:W-:Y:S01]  /*4c90*/  R2UR UR42, R21 ;  /* 0x00000000152a72ca */ /* 0x000fe200000e0000 */
[----:B------:R-:W-:Y:S01]  /*4ca0*/  @!P1 IMAD.HI.U32 R3, R43, R11, RZ ;  /* 0x0000000b2b039227 */ /* 0x000fe200078e00ff */
[----:B------:R-:W-:Y:S02]  /*4cb0*/  @!P1 SHF.R.U32.HI R0, RZ, R13, R0 ;  /* 0x0000000dff009219 */ /* 0x000fe40000011600 */
[----:B------:R-:W-:Y:S01]  /*4cc0*/  R2UR UR41, R20 ;  /* 0x00000000142972ca */ /* 0x000fe200000e0000 */
[----:B------:R-:W-:Y:S01]  /*4cd0*/  VIADD R112, R112, 0x1 ;  /* 0x0000000170707836 */ /* 0x000fe20000000000 */
[----:B------:R-:W-:Y:S02]  /*4ce0*/  @!P1 SHF.R.U32.HI R2, RZ, R14, R3 ;  /* 0x0000000eff029219 */ /* 0x000fe40000011603 */
[----:B------:R-:W-:Y:S02]  /*4cf0*/  @!P1 SEL R3, R45, R0, !P2 ;  /* 0x000000002d039207 */ /* 0x000fe40005000000 */
[----:B------:R-:W-:Y:S02]  /*4d00*/  @!P1 SEL R2, R43, R2, !P0 ;  /* 0x000000022b029207 */ /* 0x000fe40004000000 */
[----:B------:R-:W-:Y:S01]  /*4d10*/  @P4 SHF.R.U32.HI R103, RZ, 0x10, R17 ;  /* 0x00000010ff674819 */ /* 0x000fe20000011611 */
[----:B------:R-:W-:Y:S02]  /*4d20*/  USHF.L.U32 UR42, UR42, 0x6, URZ ;  /* 0x000000062a2a7899 */ /* 0x000fe400080006ff */
[----:B------:R-:W-:Y:S02]  /*4d30*/  @!P1 IMAD.IADD R0, R2, 0x1, -R3 ;  /* 0x0000000102009824 */ /* 0x000fe400078e0a03 */
[----:B------:R-:W-:Y:S01]  /*4d40*/  @!P1 IMAD.IADD R2, R3, 0x1, -R2 ;  /* 0x0000000103029824 */ /* 0x000fe200078e0a02 */
[----:B------:R-:W-:Y:S01]  /*4d50*/  USHF.L.U32 UR41, UR41, 0x7, URZ ;  /* 0x0000000729297899 */ /* 0x000fe200080006ff */
[----:B------:R-:W-:Y:S02]  /*4d60*/  @!P1 IMAD R45, R0, R9, R45 ;  /* 0x00000009002d9224 */ /* 0x000fe400078e022d */
[----:B------:R-:W-:Y:S01]  /*4d70*/  @!P1 IMAD R43, R2, R10, R43 ;  /* 0x0000000a022b9224 */ /* 0x000fe200078e022b */
[----:B------:R-:W-:Y:S08]  /*4d80*/  BRA.U !UP0, `(.L_x_81) ;  /* 0x0000000108407547 */ /* 0x000ff0000b800000 */
[----:B------:R-:W1:Y:S01]  /*4d90*/  LDCU.64 UR8, c[0x4][0x80] ;  /* 0x01001000ff0877ac */ /* 0x000e620008000a00 */
[----:B------:R-:W-:Y:S01]  /*4da0*/  MOV R3, 0x0 ;  /* 0x0000000000037802 */ /* 0x000fe20000000f00 */
[----:B------:R-:W-:Y:S02]  /*4db0*/  HFMA2 R12, -RZ, RZ, 0, 5.9604644775390625e-08 ;  /* 0x00000001ff0c7431 */ /* 0x000fe400000001ff */
[----:B------:R-:W-:Y:S02]  /*4dc0*/  IMAD.MOV.U32 R8, RZ, RZ, 0x70 ;  /* 0x00000070ff087424 */ /* 0x000fe400078e00ff */
[----:B------:R-:W-:Y:S01]  /*4dd0*/  IMAD.MOV.U32 R13, RZ, RZ, RZ ;  /* 0x000000ffff0d7224 */ /* 0x000fe200078e00ff */
[----:B------:R-:W2:Y:S01]  /*4de0*/  LDCU.64 UR6, c[0x4][0x88] ;  /* 0x01001100ff0677ac */ /* 0x000ea20008000a00 */
[----:B------:R-:W3:Y:S01]  /*4df0*/  LDC.64 R2, c[0x4][R3] ;  /* 0x0100000003027b82 */ /* 0x000ee20000000a00 */
[----:B------:R-:W4:Y:S01]  /*4e00*/  LDCU.64 UR4, c[0x4][0x8] ;  /* 0x01000100ff0477ac */ /* 0x000f220008000a00 */
[----:B-1----:R-:W-:Y:S01]  /*4e10*/  MOV R5, UR9 ;  /* 0x0000000900057c02 */ /* 0x002fe20008000f00 */
[----:B------:R-:W-:Y:S01]  /*4e20*/  IMAD.U32 R4, RZ, RZ, UR8 ;  /* 0x00000008ff047e24 */ /* 0x000fe2000f8e00ff */
[----:B--2---:R-:W-:Y:S01]  /*4e30*/  MOV R7, UR7 ;  /* 0x0000000700077c02 */ /* 0x004fe20008000f00 */
[----:B------:R-:W-:Y:S01]  /*4e40*/  IMAD.U32 R6, RZ, RZ, UR6 ;  /* 0x00000006ff067e24 */ /* 0x000fe2000f8e00ff */
[----:B----4-:R-:W-:Y:S01]  /*4e50*/  MOV R11, UR5 ;  /* 0x00000005000b7c02 */ /* 0x010fe20008000f00 */
[----:B------:R-:W-:Y:S02]  /*4e60*/  IMAD.U32 R10, RZ, RZ, UR4 ;  /* 0x00000004ff0a7e24 */ /* 0x000fe4000f8e00ff */
[----:B------:R-:W-:Y:S07]  /*4e70*/  LEPC R20, `(.L_x_81) ;  /* 0x000000001014794e */ /* 0x000fee0000000000 */
[----:B---3-5:R-:W-:Y:S05]  /*4e80*/  CALL.ABS.NOINC R2 ;  /* 0x0000000002007343 */ /* 0x028fea0003c00000 */
.L_x_81:
[----:B------:R-:W-:Y:S01]  /*4e90*/  LOP3.LUT P0, RZ, R109, 0x1b0, RZ, 0xc0, !PT ;  /* 0x000001b06dff7812 */ /* 0x000fe2000780c0ff */
[----:B------:R-:W-:Y:S11]  /*4ea0*/  BSSY.RECONVERGENT B6, `(.L_x_82) ;  /* 0x0000013000067945 */ /* 0x000ff60003800200 */
[----:B------:R-:W-:Y:S01]  /*4eb0*/  @!UPT UIADD3 URZ, UPT, UPT, URZ, URZ, URZ ;  /* 0x000000fffffff290 */ /* 0x000fe2000fffe0ff */
[----:B------:R-:W-:Y:S05]  /*4ec0*/  @!P0 BRA `(.L_x_83) ;  /* 0x0000000000408947 */ /* 0x000fea0003800000 */
        /* <DEDUP_REMOVED lines=16> */
.L_x_83:
[----:B------:R-:W-:Y:S05]  /*4fd0*/  BSYNC.RECONVERGENT B6 ;  /* 0x0000000000067941 */ /* 0x000fea0003800200 */
.L_x_82:
[----:B------:R-:W-:Y:S01]  /*4fe0*/  ISETP.NE.U32.AND P4, PT, R90, RZ, PT ;  /* 0x000000ff5a00720c */ /* 0x000fe20003f85070 */
[----:B------:R-:W-:Y:S01]  /*4ff0*/  UISETP.NE.AND UP2, UPT, UR50, URZ, UPT ;  /* 0x000000ff3200728c */ /* 0x000fe2000bf45270 */
[----:B------:R-:W-:Y:S01]  /*5000*/  ISETP.NE.U32.AND P2, PT, RZ, UR38, PT ;  /* 0x00000026ff007c0c */ /* 0x000fe2000bf45070 */
[----:B------:R-:W-:Y:S01]  /*5010*/  UISETP.NE.U32.AND UP1, UPT, UR44, URZ, UPT ;  /* 0x000000ff2c00728c */ /* 0x000fe2000bf25070 */
[----:B------:R-:W-:Y:S01]  /*5020*/  ISETP.NE.AND.EX P4, PT, R91, RZ, PT, P4 ;  /* 0x000000ff5b00720c */ /* 0x000fe20003f85340 */
[----:B------:R-:W-:Y:S01]  /*5030*/  UPLOP3.LUT UP0, UPT, UPT, UPT, UPT, 0x40, 0x4 ;  /* 0x000000000004789c */ /* 0x000fe20003f0e870 */
[----:B------:R-:W-:Y:S01]  /*5040*/  ISETP.NE.AND.EX P2, PT, RZ, UR39, PT, P2 ;  /* 0x00000027ff007c0c */ /* 0x000fe2000bf45320 */
[----:B------:R-:W-:Y:S01]  /*5050*/  UISETP.NE.AND.EX UP1, UPT, UR45, URZ, UPT, UP1 ;  /* 0x000000ff2d00728c */ /* 0x000fe2000bf25310 */
[----:B------:R-:W-:Y:S04]  /*5060*/  PLOP3.LUT P1, PT, PT, PT, UP2, 0x80, 0x8 ;  /* 0x000000000008781c */ /* 0x000fe80003f2f028 */
[----:B------:R-:W-:Y:S06]  /*5070*/  @UP2 UPLOP3.LUT UP0, UPT, UPT, UPT, UP1, 0x80, 0x8 ;  /* 0x000000000008289c */ /* 0x000fec0003f0f010 */
[----:B------:R-:W-:Y:S01]  /*5080*/  PLOP3.LUT P0, PT, PT, PT, UP0, 0x80, 0x8 ;  /* 0x000000000008781c */ /* 0x000fe20003f0f008 */
[----:B------:R-:W-:Y:S01]  /*5090*/  @!UPT UIADD3 URZ, UPT, UPT, URZ, URZ, URZ ;  /* 0x000000fffffff290 */ /* 0x000fe2000fffe0ff */
[----:B------:R-:W-:Y:S11]  /*50a0*/  BRA.U !UP1, `(.L_x_84) ;  /* 0x0000000109387547 */ /* 0x000ff6000b800000 */
[----:B------:R-:W-:Y:S01]  /*50b0*/  UISETP.NE.U32.AND UP0, UPT, UR38, URZ, UPT ;  /* 0x000000ff2600728c */ /* 0x000fe2000bf05070 */
[----:B------:R-:W-:Y:S02]  /*50c0*/  HFMA2 R0, -RZ, RZ, 0, 5.9604644775390625e-08 ;  /* 0x00000001ff007431 */ /* 0x000fe400000001ff */
[----:B------:R-:W-:Y:S01]  /*50d0*/  IMAD.MOV.U32 R95, RZ, RZ, 0x1 ;  /* 0x00000001ff5f7424 */ /* 0x000fe200078e00ff */
[----:B------:R-:W-:Y:S06]  /*50e0*/  UISETP.NE.AND.EX UP0, UPT, UR39, URZ, UPT, UP0 ;  /* 0x000000ff2700728c */ /* 0x000fec000bf05300 */
[----:B------:R-:W-:Y:S05]  /*50f0*/  PLOP3.LUT P3, PT, PT, PT, UP0, 0x80, 0x8 ;  /* 0x000000000008781c */ /* 0x000fea0003f6f008 */
[----:B------:R-:W1:Y:S01]  /*5100*/  @UP0 LDCU.64 UR6, c[0x0][0x888] ;  /* 0x00011100ff0607ac */ /* 0x000e620008000a00 */
[----:B------:R-:W-:Y:S07]  /*5110*/  @UP0 UIMAD UR4, UR36, UR44, URZ ;  /* 0x0000002c240402a4 */ /* 0x000fee000f8e02ff */
[----:B------:R-:W-:Y:S01]  /*5120*/  @!P3 PRMT R95, R0, 0x7610, R95 ;  /* 0x00007610005fb816 */ /* 0x000fe2000000005f */
[----:B-1----:R-:W-:Y:S03]  /*5130*/  @UP0 UIMAD.WIDE UR6, UR4, 0x4, UR6 ;  /* 0x00000004040608a5 */ /* 0x002fe6000f8e0206 */
[----:B------:R-:W1:Y:S03]  /*5140*/  @!UP0 LDCU UR4, c[0x0][0x880] ;  /* 0x00011000ff0487ac */ /* 0x000e660008000800 */
[----:B------:R-:W-:Y:S01]  /*5150*/  IMAD.U32 R2, RZ, RZ, UR6 ;  /* 0x00000006ff027e24 */ /* 0x000fe2000f8e00ff */
[----:B------:R-:W-:Y:S05]  /*5160*/  MOV R3, UR7 ;  /* 0x0000000700037c02 */ /* 0x000fea0008000f00 */
[----:B-----5:R2:W5:Y:S02]  /*5170*/  @P3 LDG.E R49, desc[UR46][R2.64] ;  /* 0x0000002e02313981 */ /* 0x020564000c1e1900 */
[----:B-12---:R-:W-:Y:S02]  /*5180*/  @!P3 IMAD.U32 R49, RZ, RZ, UR4 ;  /* 0x00000004ff31be24 */ /* 0x006fe4000f8e00ff */
.L_x_84:
[----:B------:R-:W-:Y:S05]  /*5190*/  @!P4 BRA `(.L_x_85) ;  /* 0x000000000020c947 */ /* 0x000fea0003800000 */
[----:B------:R-:W-:Y:S04]  /*51a0*/  ISETP.NE.U32.AND P3, PT, R88, RZ, PT ;  /* 0x000000ff5800720c */ /* 0x000fe80003f65070 */
[----:B------:R-:W-:Y:S11]  /*51b0*/  ISETP.NE.AND.EX P3, PT, R89, RZ, PT, P3 ;  /* 0x000000ff5900720c */ /* 0x000ff60003f65330 */
[----:B------:R-:W-:Y:S02]  /*51c0*/  @!UPT UIADD3 URZ, UPT, UPT, URZ, URZ, URZ ;  /* 0x000000fffffff290 */ /* 0x000fe4000fffe0ff */
[----:B------:R-:W1:Y:S01]  /*51d0*/  @P3 LDC.64 R2, c[0x0][0x8a8] ;  /* 0x00022a00ff023b82 */ /* 0x000e620000000a00 */
[----:B------:R-:W-:Y:S04]  /*51e0*/  @P3 IMAD R0, R90, UR36, RZ ;  /* 0x000000245a003c24 */ /* 0x000fe8000f8e02ff */
[----:B-1----:R-:W-:Y:S05]  /*51f0*/  @P3 IMAD.WIDE R2, R0, 0x4, R2 ;  /* 0x0000000400023825 */ /* 0x002fea00078e0202 */
[----:B-----5:R1:W5:Y:S02]  /*5200*/  @P3 LDG.E R47, desc[UR46][R2.64] ;  /* 0x0000002e022f3981 */ /* 0x020364000c1e1900 */
[----:B-1----:R-:W2:Y:S02]  /*5210*/  @!P3 LDC R47, c[0x0][0x8a0] ;  /* 0x00022800ff2fbb82 */ /* 0x002ea40000000800 */
.L_x_85:
[----:B-----5:R-:W-:Y:S01]  /*5220*/  FSETP.NEU.AND P4, PT, R49, RZ, PT ;  /* 0x000000ff3100720b */ /* 0x020fe20003f8d000 */
[----:B------:R-:W-:Y:S01]  /*5230*/  BSSY B1, `(.L_x_86) ;  /* 0x0000042000017945 */ /* 0x000fe20003800000 */
[----:B------:R-:W-:Y:S01]  /*5240*/  SEL R7, RZ, 0xffffffff, P2 ;  /* 0xffffffffff077807 */ /* 0x000fe20001000000 */
[----:B------:R-:W-:Y:S01]  /*5250*/  IMAD.MOV.U32 R115, RZ, RZ, 0x1 ;  /* 0x00000001ff737424 */ /* 0x000fe200078e00ff */
[----:B------:R-:W-:Y:S02]  /*5260*/  LOP3.LUT P3, RZ, R95, 0xff, RZ, 0xc0, !PT ;  /* 0x000000ff5fff7812 */ /* 0x000fe4000786c0ff */
[----:B------:R-:W-:Y:S02]  /*5270*/  CS2R R86, SRZ ;  /* 0x0000000000567805 */ /* 0x000fe4000001ff00 */
[----:B------:R-:W-:Y:S02]  /*5280*/  @P1 SEL R4, RZ, 0xffffffff, P4 ;  /* 0xffffffffff041807 */ /* 0x000fe40002000000 */
[----:B------:R-:W-:Y:S02]  /*5290*/  CS2R R84, SRZ ;  /* 0x0000000000547805 */ /* 0x000fe4000001ff00 */
[----:B------:R-:W-:Y:S02]  /*52a0*/  LEA R0, R105, UR49, 0x3 ;  /* 0x0000003169007c11 */ /* 0x000fe4000f8e18ff */
[----:B------:R-:W-:Y:S02]  /*52b0*/  CS2R R82, SRZ ;  /* 0x0000000000527805 */ /* 0x000fe4000001ff00 */
[----:B------:R-:W-:Y:S02]  /*52c0*/  @P0 SEL R4, R7, R4, !P3 ;  /* 0x0000000407040207 */ /* 0x000fe40005800000 */
[----:B------:R-:W-:Y:S02]  /*52d0*/  CS2R R80, SRZ ;  /* 0x0000000000507805 */ /* 0x000fe4000001ff00 */
[----:B------:R-:W-:Y:S02]  /*52e0*/  LEA R113, R44, UR49, 0x3 ;  /* 0x000000312c717c11 */ /* 0x000fe4000f8e18ff */
[----:B------:R-:W-:Y:S02]  /*52f0*/  @P1 LOP3.LUT R4, R4, 0x1, RZ, 0xc0, !PT ;  /* 0x0000000104041812 */ /* 0x000fe400078ec0ff */
[----:B------:R-:W-:Y:S02]  /*5300*/  SHF.L.U32 R2, R107, 0x1f, RZ ;  /* 0x0000001f6b027819 */ /* 0x000fe400000006ff */
[----:B------:R-:W-:Y:S02]  /*5310*/  ISETP.NE.U32.OR P6, PT, R4, 0x1, !P1 ;  /* 0x000000010400780c */ /* 0x000fe40004fc5470 */
[----:B------:R-:W-:Y:S02]  /*5320*/  PLOP3.LUT P2, PT, PT, PT, UP1, 0x80, 0x8 ;  /* 0x000000000008781c */ /* 0x000fe40003f4f018 */
[----:B------:R-:W-:Y:S02]  /*5330*/  LEA.HI R5, R44, R44, RZ, 0x1 ;  /* 0x0000002c2c057211 */ /* 0x000fe400078f08ff */
[----:B------:R-:W-:Y:S02]  /*5340*/  SEL R4, RZ, 0xffffffff, P4 ;  /* 0xffffffffff047807 */ /* 0x000fe40002000000 */
[----:B------:R-:W-:Y:S01]  /*5350*/  P2R R114, PR, RZ, 0x40 ;  /* 0x00000040ff727803 */ /* 0x000fe20000000000 */
[C---:B------:R-:W-:Y:S01]  /*5360*/  IMAD.SHL.U32 R3, R5.reuse, 0x40, RZ ;  /* 0x0000004005037824 */ /* 0x040fe200078e00ff */
[----:B------:R-:W-:Y:S03]  /*5370*/  LOP3.LUT R5, R5, 0xffe, RZ, 0xc0, !PT ;  /* 0x00000ffe05057812 */ /* 0x000fe600078ec0ff */
[----:B------:R-:W-:Y:S02]  /*5380*/  @P6 SHF.L.U32 R9, R104, 0x1f, RZ ;  /* 0x0000001f68096819 */ /* 0x000fe400000006ff */
[----:B------:R-:W-:Y:S01]  /*5390*/  @P2 SEL R4, R7, R4, !P3 ;  /* 0x0000000407042207 */ /* 0x000fe20005800000 */
[----:B------:R-:W-:Y:S01]  /*53a0*/  IMAD.IADD R48, R44, 0x1, -R5 ;  /* 0x000000012c307824 */ /* 0x000fe200078e0a05 */
[----:B------:R-:W1:Y:S01]  /*53b0*/  @P6 SYNCS.PHASECHK.TRANS64.TRYWAIT P1, [R0+URZ+0x40], R9 ;  /* 0x00004009000065a7 */ /* 0x000e6200080211ff */
[----:B------:R-:W-:Y:S02]  /*53c0*/  LOP3.LUT R3, R3, 0xffffff80, RZ, 0xc0, !PT ;  /* 0xffffff8003037812 */ /* 0x000fe400078ec0ff */
[----:B------:R-:W-:Y:S03]  /*53d0*/  LOP3.LUT R4, R4, 0x1, RZ, 0xc0, !PT ;  /* 0x0000000104047812 */ /* 0x000fe600078ec0ff */
[----:B------:R-:W-:Y:S01]  /*53e0*/  IMAD.IADD R3, R46, 0x1, R3 ;  /* 0x000000012e037824 */ /* 0x000fe200078e0203 */
[----:B------:R-:W-:Y:S03]  /*53f0*/  ISETP.NE.U32.AND P5, PT, R4, 0x1, PT ;  /* 0x000000010400780c */ /* 0x000fe60003fa5070 */
[----:B------:R-:W-:Y:S01]  /*5400*/  IMAD R48, R48, 0x100000, R3 ;  /* 0x0010000030307824 */ /* 0x000fe200078e0203 */
[----:B------:R-:W-:Y:S01]  /*5410*/  P2R R124, PR, RZ, 0x20 ;  /* 0x00000020ff7c7803 */ /* 0x000fe20000000000 */
[----:B------:R3:W4:Y:S01]  /*5420*/  SYNCS.PHASECHK.TRANS64.TRYWAIT P0, [R113+URZ+0x90], R2 ;  /* 0x00009002710075a7 */ /* 0x00072200080011ff */
[----:B-1----:R-:W-:Y:S01]  /*5430*/  @P6 SEL R115, RZ, 0x1, !P1 ;  /* 0x00000001ff736807 */ /* 0x002fe20004800000 */
[----:B---3--:R-:W-:Y:S06]  /*5440*/  @!P6 BRA `(.L_x_87) ;  /* 0x000000000080e947 */ /* 0x008fec0003800000 */
[----:B------:R-:W-:Y:S01]  /*5450*/  @P5 IMAD R5, R105, 0x1000, R100 ;  /* 0x0000100069055824 */ /* 0x000fe200078e0264 */
[----:B------:R-:W-:Y:S01]  /*5460*/  ISETP.NE.AND P1, PT, R115, RZ, PT ;  /* 0x000000ff7300720c */ /* 0x000fe20003f25270 */
[----:B------:R-:W-:Y:S01]  /*5470*/  BSSY B0, `(.L_x_88) ;  /* 0x000000b000007945 */ /* 0x000fe20003800000 */
[----:B------:R-:W-:Y:S01]  /*5480*/  CS2R R82, SRZ ;  /* 0x0000000000527805 */ /* 0x000fe2000001ff00 */
[----:B------:R-:W-:Y:S01]  /*5490*/  @P5 VIADD R4, R5, UR49 ;  /* 0x0000003105045c36 */ /* 0x000fe20008000000 */
[----:B------:R-:W-:Y:S02]  /*54a0*/  CS2R R80, SRZ ;  /* 0x0000000000507805 */ /* 0x000fe4000001ff00 */
[----:B------:R-:W-:Y:S02]  /*54b0*/  CS2R R86, SRZ ;  /* 0x0000000000567805 */ /* 0x000fe4000001ff00 */
[----:B------:R-:W-:Y:S01]  /*54c0*/  CS2R R84, SRZ ;  /* 0x0000000000547805 */ /* 0x000fe2000001ff00 */
[----:B------:R-:W-:Y:S04]  /*54d0*/  @P5 IMAD R4, R108, -0x10, R4 ;  /* 0xfffffff06c045824 */ /* 0x000fe800078e0204 */
[----:B------:R-:W-:Y:S05]  /*54e0*/  @P1 BRA `(.L_x_89) ;  /* 0x00000000000c1947 */ /* 0x000fea0003800000 */
[----:B------:R-:W-:Y:S04]  /*54f0*/  SHF.L.U32 R3, R104, 0x1f, RZ ;  /* 0x0000001f68037819 */ /* 0x000fe800000006ff */
[----:B------:R-:W1:Y:S02]  /*5500*/  SYNCS.PHASECHK.TRANS64.TRYWAIT P1, [R0+URZ+0x40], R3 ;  /* 0x00004003000075a7 */ /* 0x000e6400080211ff */
[----:B-1----:R-:W-:Y:S05]  /*5510*/  @!P1 BRA `(.L_x_90) ;  /* 0x0000002000f09947 */ /* 0x002fea0003800000 */
.L_x_89:
[----:B------:R-:W-:Y:S05]  /*5520*/  BSYNC B0 ;  /* 0x0000000000007941 */ /* 0x000fea0003800000 */
.L_x_88:
[----:B------:R-:W-:Y:S01]  /*5530*/  ISETP.NE.AND P1, PT, R124, RZ, PT ;  /* 0x000000ff7c00720c */ /* 0x000fe20003f25270 */
[----:B-1----:R-:W-:Y:S02]  /*5540*/  VIADD R3, R0, 0x50 ;  /* 0x0000005000037836 */ /* 0x002fe40000000000 */
[----:B------:R-:W-:Y:S02]  /*5550*/  IMAD.U32 R0, RZ, RZ, UR37 ;  /* 0x00000025ff007e24 */ /* 0x000fe4000f8e00ff */
[----:B------:R-:W-:Y:S03]  /*5560*/  VIADD R105, R105, 0x1 ;  /* 0x0000000169697836 */ /* 0x000fe60000000000 */
[----:B------:R-:W-:Y:S05]  /*5570*/  PRMT R0, R0, 0x654, R3 ;  /* 0x0000065400007816 */ /* 0x000fea0000000003 */
[----:B------:R1:W3:Y:S04]  /*5580*/  @P1 LDS.128 R80, [R5+UR49+0x200] ;  /* 0x0002003105501984 */ /* 0x0002e80008000c00 */
[----:B------:R1:W1:Y:S01]  /*5590*/  @P1 LDS.128 R84, [R4+0x210] ;  /* 0x0002100004541984 */ /* 0x0002620000000c00 */
[C---:B------:R-:W-:Y:S01]  /*55a0*/  ISETP.NE.AND P1, PT, R105.reuse, 0x2, PT ;  /* 0x000000026900780c */ /* 0x040fe20003f25270 */
[----:B------:R-:W-:Y:S01]  /*55b0*/  @!PT LDS RZ, [RZ] ;  /* 0x00000000fffff984 */ /* 0x000fe20000000800 */
[----:B------:R-:W-:Y:S01]  /*55c0*/  @!PT LDS RZ, [RZ] ;  /* 0x00000000fffff984 */ /* 0x000fe20000000800 */
[----:B------:R-:W-:Y:S01]  /*55d0*/  @!PT LDS RZ, [RZ] ;  /* 0x00000000fffff984 */ /* 0x000fe20000000800 */
[----:B------:R-:W-:Y:S01]  /*55e0*/  @!PT LDS RZ, [RZ] ;  /* 0x00000000fffff984 */ /* 0x000fe20000000800 */
[----:B------:R5:W-:Y:S06]  /*55f0*/  MEMBAR.ALL.CTA ;  /* 0x0000000000007992 */ /* 0x000bec0000008000 */
[----:B-----5:R-:W5:Y:S01]  /*5600*/  FENCE.VIEW.ASYNC.S ;  /* 0x00000000000073c6 */ /* 0x020f620000000000 */
[----:B------:R-:W-:Y:S02]  /*5610*/  SEL R3, RZ, 0x1, P1 ;  /* 0x00000001ff037807 */ /* 0x000fe40000800000 */
[----:B------:R-:W-:Y:S02]  /*5620*/  SEL R105, R105, RZ, P1 ;  /* 0x000000ff69697207 */ /* 0x000fe40000800000 */
[----:B------:R-:W-:Y:S01]  /*5630*/  LOP3.LUT R104, R104, R3, RZ, 0x3c, !PT ;  /* 0x0000000368687212 */ /* 0x000fe200078e3cff */
[----:B-----5:R1:W-:Y:S06]  /*5640*/  SYNCS.ARRIVE.TRANS64.RED.A1T0 RZ, [R0+URZ], RZ ;  /* 0x000000ff00ff79a7 */ /* 0x0203ec00081004ff */
.L_x_87:
[----:B------:R-:W-:Y:S05]  /*5650*/  BSYNC B1 ;  /* 0x0000000000017941 */ /* 0x000fea0003800000 */
.L_x_86:
[----:B-1----:R-:W-:Y:S04]  /*5660*/  SHF.R.U32.HI R0, RZ, 0x15, R48 ;  /* 0x00000015ff007819 */ /* 0x002fe80000011630 */
[----:B------:R-:W-:Y:S01]  /*5670*/  LOP3.LUT P1, RZ, R0, 0x3, R101, 0x48, !PT ;  /* 0x0000000300ff7812 */ /* 0x000fe20007824865 */
[----:B------:R-:W-:Y:S01]  /*5680*/  @!UPT UIADD3 URZ, UPT, UPT, URZ, URZ, URZ ;  /* 0x000000fffffff290 */ /* 0x000fe2000fffe0ff */
[----:B----4-:R-:W-:Y:S11]  /*5690*/  @P0 BRA `(.L_x_91) ;  /* 0x0000000000080947 */ /* 0x010ff60003800000 */
[----:B------:R-:W1:Y:S02]  /*56a0*/  SYNCS.PHASECHK.TRANS64.TRYWAIT P0, [R113+URZ+0x90], R2 ;  /* 0x00009002710075a7 */ /* 0x000e6400080011ff */
[----:B-1----:R-:W-:Y:S05]  /*56b0*/  @!P0 BRA `(.L_x_92) ;  /* 0x00000020009c8947 */ /* 0x002fea0003800000 */
.L_x_91:
[----:B------:R-:W-:Y:S05]  /*56c0*/  @!P1 BRA `(.L_x_93) ;  /* 0x0000000000409947 */ /* 0x000fea0003800000 */
[----:B------:R-:W4:Y:S01]  /*56d0*/  LDCU.64 UR8, c[0x4][0x70] ;  /* 0x01000e00ff0877ac */ /* 0x000f220008000a00 */
[----:B------:R-:W-:Y:S01]  /*56e0*/  MOV R3, 0x0 ;  /* 0x0000000000037802 */ /* 0x000fe20000000f00 */
[----:B------:R-:W-:Y:S02]  /*56f0*/  HFMA2 R12, -RZ, RZ, 0, 5.9604644775390625e-08 ;  /* 0x00000001ff0c7431 */ /* 0x000fe400000001ff */
[----:B------:R-:W-:Y:S02]  /*5700*/  IMAD.MOV.U32 R8, RZ, RZ, 0x192 ;  /* 0x00000192ff087424 */ /* 0x000fe400078e00ff */
[----:B------:R-:W-:Y:S01]  /*5710*/  IMAD.MOV.U32 R13, RZ, RZ, RZ ;  /* 0x000000ffff0d7224 */ /* 0x000fe200078e00ff */
[----:B------:R-:W5:Y:S01]  /*5720*/  LDCU.64 UR6, c[0x4][0x78] ;  /* 0x01000f00ff0677ac */ /* 0x000f620008000a00 */
[----:B-1----:R-:W1:Y:S01]  /*5730*/  LDC.64 R2, c[0x4][R3] ;  /* 0x0100000003027b82 */ /* 0x002e620000000a00 */
[----:B------:R-:W2:Y:S01]  /*5740*/  LDCU.64 UR4, c[0x4][0x10] ;  /* 0x01000200ff0477ac */ /* 0x000ea20008000a00 */
[----:B----4-:R-:W-:Y:S01]  /*5750*/  MOV R5, UR9 ;  /* 0x0000000900057c02 */ /* 0x010fe20008000f00 */
[----:B------:R-:W-:Y:S01]  /*5760*/  IMAD.U32 R4, RZ, RZ, UR8 ;  /* 0x00000008ff047e24 */ /* 0x000fe2000f8e00ff */
[----:B-----5:R-:W-:Y:S01]  /*5770*/  MOV R7, UR7 ;  /* 0x0000000700077c02 */ /* 0x020fe20008000f00 */
[----:B------:R-:W-:Y:S01]  /*5780*/  IMAD.U32 R6, RZ, RZ, UR6 ;  /* 0x00000006ff067e24 */ /* 0x000fe2000f8e00ff */
[----:B--2---:R-:W-:Y:S01]  /*5790*/  MOV R11, UR5 ;  /* 0x00000005000b7c02 */ /* 0x004fe20008000f00 */
[----:B------:R-:W-:Y:S02]  /*57a0*/  IMAD.U32 R10, RZ, RZ, UR4 ;  /* 0x00000004ff0a7e24 */ /* 0x000fe4000f8e00ff */
[----:B------:R-:W-:Y:S07]  /*57b0*/  LEPC R20, `(.L_x_93) ;  /* 0x000000001014794e */ /* 0x000fee0000000000 */
[----:B-1-3--:R-:W-:Y:S05]  /*57c0*/  CALL.ABS.NOINC R2 ;  /* 0x0000000002007343 */ /* 0x00afea0003c00000 */
.L_x_93:
[-C--:B---3--:R-:W-:Y:S01]  /*57d0*/  F2FP.F16.E4M3.UNPACK_B R51, R80.reuse ;  /* 0x00000050ff33723e */ /* 0x088fe200020006ff */
[----:B------:R-:W-:Y:S05]  /*57e0*/  WARPSYNC.ALL ;  /* 0x0000000000007948 */ /* 0x000fea0003800000 */
[----:B------:R-:W-:Y:S01]  /*57f0*/  R2UR UR4, R48 ;  /* 0x00000000300472ca */ /* 0x000fe200000e0000 */
[--C-:B------:R-:W-:Y:S01]  /*5800*/  HADD2.F32 R50, -RZ, R51.reuse.H0_H0 ;  /* 0x20000033ff327230 */ /* 0x100fe20000004100 */
[----:B------:R-:W-:Y:S01]  /*5810*/  F2FP.F16.E4M3.UNPACK_B R53, R80.H1 ;  /* 0x00000050ff35723e */ /* 0x000fe200030006ff */
[----:B------:R-:W-:Y:S01]  /*5820*/  HADD2.F32 R51, -RZ, R51.H1_H1 ;  /* 0x30000033ff337230 */ /* 0x000fe20000004100 */
[-C--:B------:R-:W-:Y:S01]  /*5830*/  F2FP.F16.E4M3.UNPACK_B R55, R81.reuse ;  /* 0x00000051ff37723e */ /* 0x080fe200020006ff */
[----:B------:R-:W-:Y:S01]  /*5840*/  BSSY.RECONVERGENT B0, `(.L_x_94) ;  /* 0x0000099000007945 */ /* 0x000fe20003800200 */
[----:B------:R-:W-:Y:S01]  /*5850*/  F2FP.F16.E4M3.UNPACK_B R57, R81.H1 ;  /* 0x00000051ff39723e */ /* 0x000fe200030006ff */
[--C-:B------:R-:W-:Y:S01]  /*5860*/  HADD2.F32 R52, -RZ, R53.reuse.H0_H0 ;  /* 0x20000035ff347230 */ /* 0x100fe20000004100 */
[-C--:B------:R-:W-:Y:S01]  /*5870*/  F2FP.F16.E4M3.UNPACK_B R59, R82.reuse ;  /* 0x00000052ff3b723e */ /* 0x080fe200020006ff */
[----:B------:R-:W-:Y:S01]  /*5880*/  HADD2.F32 R54, -RZ, R53.H1_H1 ;  /* 0x30000035ff367230 */ /* 0x000fe20000004100 */
[----:B------:R-:W-:Y:S01]  /*5890*/  F2FP.F16.E4M3.UNPACK_B R61, R82.H1 ;  /* 0x00000052ff3d723e */ /* 0x000fe200030006ff */
[--C-:B------:R-:W-:Y:S01]  /*58a0*/  HADD2.F32 R53, -RZ, R55.reuse.H0_H0 ;  /* 0x20000037ff357230 */ /* 0x100fe20000004100 */
[-C--:B------:R-:W-:Y:S01]  /*58b0*/  F2FP.F16.E4M3.UNPACK_B R63, R83.reuse ;  /* 0x00000053ff3f723e */ /* 0x080fe200020006ff */
[----:B------:R-:W-:Y:S01]  /*58c0*/  LDTM.16dp32bit_t0_t15.x32 R4, tmem[UR4] ;  /* 0x00000004000479ee */ /* 0x000fe20008a80000 */
[----:B------:R-:W2:Y:S01]  /*58d0*/  LDTM.16dp32bit_t16_t31.x32 R4, tmem[UR4+0x20] ;  /* 0x00002004000479ee */ /* 0x000ea20008aa0000 */
[----:B------:R-:W-:Y:S01]  /*58e0*/  SHF.L.U32 R125, R102, 0x4, RZ ;  /* 0x00000004667d7819 */ /* 0x000fe200000006ff */
[----:B------:R-:W-:Y:S01]  /*58f0*/  HADD2.F32 R56, -RZ, R55.H1_H1 ;  /* 0x30000037ff387230 */ /* 0x000fe20000004100 */
[----:B------:R-:W-:Y:S01]  /*5900*/  ISETP.NE.AND P6, PT, R114, RZ, PT ;  /* 0x000000ff7200720c */ /* 0x000fe20003fc5270 */
[----:B------:R-:W-:Y:S01]  /*5910*/  HADD2.F32 R60, -RZ, R59.H1_H1 ;  /* 0x3000003bff3c7230 */ /* 0x000fe20000004100 */
[----:B------:R-:W-:Y:S01]  /*5920*/  IADD3 R114, PT, PT, R100, UR49, RZ ;  /* 0x0000003164727c10 */ /* 0x000fe2000fffe0ff */
[----:B------:R-:W-:Y:S01]  /*5930*/  HADD2.F32 R64, -RZ, R63.H1_H1 ;  /* 0x3000003fff407230 */ /* 0x000fe20000004100 */
[----:B------:R-:W-:Y:S01]  /*5940*/  F2FP.F16.E4M3.UNPACK_B R65, R83.H1 ;  /* 0x00000053ff41723e */ /* 0x000fe200030006ff */
[--C-:B------:R-:W-:Y:S01]  /*5950*/  HADD2.F32 R55, -RZ, R57.reuse.H0_H0 ;  /* 0x20000039ff377230 */ /* 0x100fe20000004100 */
[----:B------:R-:W-:Y:S01]  /*5960*/  IADD3 R114, PT, PT, R114, R125, RZ ;  /* 0x0000007d72727210 */ /* 0x000fe20007ffe0ff */
[----:B------:R-:W-:Y:S01]  /*5970*/  HADD2.F32 R58, -RZ, R57.H1_H1 ;  /* 0x30000039ff3a7230 */ /* 0x000fe20000004100 */
[-C--:B------:R-:W-:Y:S01]  /*5980*/  F2FP.F16.E4M3.UNPACK_B R67, R84.reuse ;  /* 0x00000054ff43723e */ /* 0x080fe200020006ff */
[----:B------:R-:W-:Y:S01]  /*5990*/  HADD2.F32 R57, -RZ, R59.H0_H0 ;  /* 0x2000003bff397230 */ /* 0x000fe20000004100 */
[----:B------:R-:W-:Y:S01]  /*59a0*/  F2FP.F16.E4M3.UNPACK_B R69, R84.H1 ;  /* 0x00000054ff45723e */ /* 0x000fe200030006ff */
[----:B------:R-:W-:Y:S01]  /*59b0*/  HADD2.F32 R59, -RZ, R61.H0_H0 ;  /* 0x2000003dff3b7230 */ /* 0x000fe20000004100 */
[-C--:B------:R-:W-:Y:S01]  /*59c0*/  F2FP.F16.E4M3.UNPACK_B R71, R85.reuse ;  /* 0x00000055ff47723e */ /* 0x080fe200020006ff */
[----:B------:R-:W-:Y:S01]  /*59d0*/  HADD2.F32 R68, -RZ, R67.H1_H1 ;  /* 0x30000043ff447230 */ /* 0x000fe20000004100 */
[----:B------:R-:W-:Y:S01]  /*59e0*/  F2FP.F16.E4M3.UNPACK_B R73, R85.H1 ;  /* 0x00000055ff49723e */ /* 0x000fe200030006ff */
[----:B------:R-:W-:Y:S01]  /*59f0*/  HADD2.F32 R62, -RZ, R61.H1_H1 ;  /* 0x3000003dff3e7230 */ /* 0x000fe20000004100 */
[-C--:B------:R-:W-:Y:S01]  /*5a00*/  F2FP.F16.E4M3.UNPACK_B R75, R86.reuse ;  /* 0x00000056ff4b723e */ /* 0x080fe200020006ff */
[----:B------:R-:W-:Y:S01]  /*5a10*/  HADD2.F32 R61, -RZ, R63.H0_H0 ;  /* 0x2000003fff3d7230 */ /* 0x000fe20000004100 */
[----:B------:R-:W-:Y:S01]  /*5a20*/  F2FP.F16.E4M3.UNPACK_B R77, R86.H1 ;  /* 0x00000056ff4d723e */ /* 0x000fe200030006ff */
[----:B------:R-:W-:Y:S01]  /*5a30*/  HADD2.F32 R72, -RZ, R71.H1_H1 ;  /* 0x30000047ff487230 */ /* 0x000fe20000004100 */
[----:B------:R-:W-:Y:S01]  /*5a40*/  F2FP.F16.E4M3.UNPACK_B R79, R87.H1 ;  /* 0x00000057ff4f723e */ /* 0x000fe200030006ff */
[C---:B--2---:R-:W-:Y:S01]  /*5a50*/  FMUL R0, R47.reuse, R4 ;  /* 0x000000042f007220 */ /* 0x044fe20000400000 */
[C---:B-1----:R-:W-:Y:S01]  /*5a60*/  FMUL R2, R47.reuse, R5 ;  /* 0x000000052f027220 */ /* 0x042fe20000400000 */
[C---:B------:R-:W-:Y:S01]  /*5a70*/  FMUL R4, R47.reuse, R8 ;  /* 0x000000082f047220 */ /* 0x040fe20000400000 */
[----:B------:R-:W-:Y:S01]  /*5a80*/  FMUL R5, R47, R9 ;  /* 0x000000092f057220 */ /* 0x000fe20000400000 */
[C---:B------:R-:W-:Y:S01]  /*5a90*/  FFMA R0, R49.reuse, R50, R0 ;  /* 0x0000003231007223 */ /* 0x040fe20000000000 */
[----:B------:R-:W-:Y:S01]  /*5aa0*/  FFMA R2, R49, R51, R2 ;  /* 0x0000003331027223 */ /* 0x000fe20000000002 */
[C---:B------:R-:W-:Y:S01]  /*5ab0*/  FMUL R8, R47.reuse, R12 ;  /* 0x0000000c2f087220 */ /* 0x040fe20000400000 */
[C---:B------:R-:W-:Y:S01]  /*5ac0*/  FMUL R9, R47.reuse, R13 ;  /* 0x0000000d2f097220 */ /* 0x040fe20000400000 */
[C---:B------:R-:W-:Y:S01]  /*5ad0*/  FMUL R12, R47.reuse, R16 ;  /* 0x000000102f0c7220 */ /* 0x040fe20000400000 */
[C---:B------:R-:W-:Y:S01]  /*5ae0*/  FMUL R13, R47.reuse, R17 ;  /* 0x000000112f0d7220 */ /* 0x040fe20000400000 */
[C---:B------:R-:W-:Y:S01]  /*5af0*/  FMUL R16, R47.reuse, R20 ;  /* 0x000000142f107220 */ /* 0x040fe20000400000 */
[C---:B------:R-:W-:Y:S01]  /*5b00*/  FMUL R17, R47.reuse, R21 ;  /* 0x000000152f117220 */ /* 0x040fe20000400000 */
[C---:B------:R-:W-:Y:S01]  /*5b10*/  FMUL R20, R47.reuse, R24 ;  /* 0x000000182f147220 */ /* 0x040fe20000400000 */
[C---:B------:R-:W-:Y:S01]  /*5b20*/  FMUL R21, R47.reuse, R25 ;  /* 0x000000192f157220 */ /* 0x040fe20000400000 */
[----:B------:R-:W-:Y:S02]  /*5b30*/  HADD2.F32 R76, -RZ, R75.H1_H1 ;  /* 0x3000004bff4c7230 */ /* 0x000fe40000004100 */
[C---:B------:R-:W-:Y:S01]  /*5b40*/  FMUL R24, R47.reuse, R28 ;  /* 0x0000001c2f187220 */ /* 0x040fe20000400000 */
[C---:B------:R-:W-:Y:S01]  /*5b50*/  FMUL R25, R47.reuse, R29 ;  /* 0x0000001d2f197220 */ /* 0x040fe20000400000 */
[C---:B------:R-:W-:Y:S01]  /*5b60*/  FMUL R28, R47.reuse, R32 ;  /* 0x000000202f1c7220 */ /* 0x040fe20000400000 */
[C---:B------:R-:W-:Y:S01]  /*5b70*/  FMUL R29, R47.reuse, R33 ;  /* 0x000000212f1d7220 */ /* 0x040fe20000400000 */
[C---:B------:R-:W-:Y:S01]  /*5b80*/  FMUL R3, R47.reuse, R6 ;  /* 0x000000062f037220 */ /* 0x040fe20000400000 */
[C---:B------:R-:W-:Y:S01]  /*5b90*/  FMUL R7, R47.reuse, R7 ;  /* 0x000000072f077220 */ /* 0x040fe20000400000 */
[C---:B------:R-:W-:Y:S01]  /*5ba0*/  FMUL R6, R47.reuse, R10 ;  /* 0x0000000a2f067220 */ /* 0x040fe20000400000 */
[----:B------:R-:W-:Y:S01]  /*5bb0*/  FMUL R11, R47, R11 ;  /* 0x0000000b2f0b7220 */ /* 0x000fe20000400000 */
[C---:B------:R-:W-:Y:S01]  /*5bc0*/  FFMA R3, R49.reuse, R52, R3 ;  /* 0x0000003431037223 */ /* 0x040fe20000000003 */
[C---:B------:R-:W-:Y:S01]  /*5bd0*/  FFMA R7, R49.reuse, R54, R7 ;  /* 0x0000003631077223 */ /* 0x040fe20000000007 */
[C---:B------:R-:W-:Y:S01]  /*5be0*/  FFMA R4, R49.reuse, R53, R4 ;  /* 0x0000003531047223 */ /* 0x040fe20000000004 */
[----:B------:R-:W-:Y:S01]  /*5bf0*/  F2FP.F16.E4M3.UNPACK_B R50, R87 ;  /* 0x00000057ff32723e */ /* 0x000fe200020006ff */
[C---:B------:R-:W-:Y:S01]  /*5c00*/  FFMA R5, R49.reuse, R56, R5 ;  /* 0x0000003831057223 */ /* 0x040fe20000000005 */
[----:B------:R-:W-:Y:S01]  /*5c10*/  FFMA R6, R49, R55, R6 ;  /* 0x0000003731067223 */ /* 0x000fe20000000006 */
[----:B------:R-:W-:Y:S01]  /*5c20*/  F2FP.SATFINITE.E4M3.F32.PACK_AB_MERGE_C R117, R7, R3, RZ ;  /* 0x000000030775723e */ /* 0x000fe200048070ff */
[C---:B------:R-:W-:Y:S01]  /*5c30*/  FFMA R11, R49.reuse, R58, R11 ;  /* 0x0000003a310b7223 */ /* 0x040fe2000000000b */
[C---:B------:R-:W-:Y:S01]  /*5c40*/  FFMA R8, R49.reuse, R57, R8 ;  /* 0x0000003931087223 */ /* 0x040fe20000000008 */
[----:B------:R-:W-:Y:S01]  /*5c50*/  ISETP.NE.AND P0, PT, R110, RZ, PT ;  /* 0x000000ff6e00720c */ /* 0x000fe20003f05270 */
[----:B------:R-:W-:Y:S01]  /*5c60*/  FFMA R9, R49, R60, R9 ;  /* 0x0000003c31097223 */ /* 0x000fe20000000009 */
[----:B------:R-:W-:Y:S01]  /*5c70*/  F2FP.SATFINITE.E4M3.F32.PACK_AB_MERGE_C R116, R2, R0, R117 ;  /* 0x000000000274723e */ /* 0x000fe20004807075 */
[--C-:B------:R-:W-:Y:S01]  /*5c80*/  HADD2.F32 R51, -RZ, R50.reuse.H0_H0 ;  /* 0x20000032ff337230 */ /* 0x100fe20000004100 */
[----:B------:R-:W-:Y:S01]  /*5c90*/  F2FP.SATFINITE.E4M3.F32.PACK_AB_MERGE_C R117, R11, R6, RZ ;  /* 0x000000060b75723e */ /* 0x000fe200048070ff */
[----:B------:R-:W-:Y:S02]  /*5ca0*/  HADD2.F32 R50, -RZ, R50.H1_H1 ;  /* 0x30000032ff327230 */ /* 0x000fe40000004100 */
[C---:B------:R-:W-:Y:S01]  /*5cb0*/  FMUL R10, R47.reuse, R14 ;  /* 0x0000000e2f0a7220 */ /* 0x040fe20000400000 */
[----:B------:R-:W-:Y:S01]  /*5cc0*/  FMUL R15, R47, R15 ;  /* 0x0000000f2f0f7220 */ /* 0x000fe20000400000 */
[--C-:B------:R-:W-:Y:S01]  /*5cd0*/  HADD2.F32 R63, -RZ, R65.reuse.H0_H0 ;  /* 0x20000041ff3f7230 */ /* 0x100fe20000004100 */
[----:B------:R-:W-:Y:S01]  /*5ce0*/  F2FP.SATFINITE.E4M3.F32.PACK_AB_MERGE_C R117, R5, R4, R117 ;  /* 0x000000040575723e */ /* 0x000fe20004807075 */
[C---:B------:R-:W-:Y:S01]  /*5cf0*/  FFMA R10, R49.reuse, R59, R10 ;  /* 0x0000003b310a7223 */ /* 0x040fe2000000000a */
[C---:B------:R-:W-:Y:S01]  /*5d00*/  FFMA R15, R49.reuse, R62, R15 ;  /* 0x0000003e310f7223 */ /* 0x040fe2000000000f */
[C---:B------:R-:W-:Y:S01]  /*5d10*/  FFMA R12, R49.reuse, R61, R12 ;  /* 0x0000003d310c7223 */ /* 0x040fe2000000000c */
[----:B------:R-:W-:Y:S01]  /*5d20*/  FFMA R13, R49, R64, R13 ;  /* 0x00000040310d7223 */ /* 0x000fe2000000000d */
[----:B------:R-:W-:Y:S02]  /*5d30*/  HADD2.F32 R66, -RZ, R65.H1_H1 ;  /* 0x30000041ff427230 */ /* 0x000fe40000004100 */
[C---:B------:R-:W-:Y:S01]  /*5d40*/  FMUL R14, R47.reuse, R18 ;  /* 0x000000122f0e7220 */ /* 0x040fe20000400000 */
[----:B------:R-:W-:Y:S02]  /*5d50*/  HADD2.F32 R65, -RZ, R67.H0_H0 ;  /* 0x20000043ff417230 */ /* 0x000fe40000004100 */
[----:B------:R-:W-:Y:S01]  /*5d60*/  FMUL R19, R47, R19 ;  /* 0x000000132f137220 */ /* 0x000fe20000400000 */
[--C-:B------:R-:W-:Y:S02]  /*5d70*/  HADD2.F32 R67, -RZ, R69.reuse.H0_H0 ;  /* 0x20000045ff437230 */ /* 0x100fe40000004100 */
[----:B------:R-:W-:Y:S01]  /*5d80*/  FFMA R14, R49, R63, R14 ;  /* 0x0000003f310e7223 */ /* 0x000fe2000000000e */
[----:B------:R-:W-:Y:S02]  /*5d90*/  HADD2.F32 R70, -RZ, R69.H1_H1 ;  /* 0x30000045ff467230 */ /* 0x000fe40000004100 */
[----:B------:R-:W-:Y:S01]  /*5da0*/  FMUL R18, R47, R22 ;  /* 0x000000162f127220 */ /* 0x000fe20000400000 */
[----:B------:R-:W-:Y:S02]  /*5db0*/  HADD2.F32 R69, -RZ, R71.H0_H0 ;  /* 0x20000047ff457230 */ /* 0x000fe40000004100 */
[----:B------:R-:W-:Y:S01]  /*5dc0*/  FFMA R19, R49, R66, R19 ;  /* 0x0000004231137223 */ /* 0x000fe20000000013 */
[----:B------:R-:W-:Y:S01]  /*5dd0*/  FMUL R23, R47, R23 ;  /* 0x000000172f177220 */ /* 0x000fe20000400000 */
[C---:B------:R-:W-:Y:S01]  /*5de0*/  FFMA R16, R49.reuse, R65, R16 ;  /* 0x0000004131107223 */ /* 0x040fe20000000010 */
[C---:B------:R-:W-:Y:S01]  /*5df0*/  FFMA R17, R49.reuse, R68, R17 ;  /* 0x0000004431117223 */ /* 0x040fe20000000011 */
        /* <DEDUP_REMOVED lines=23> */
[----:B------:R-:W-:Y:S01]  /*5f70*/  F2FP.SATFINITE.E4M3.F32.PACK_AB_MERGE_C R118, R15, R10, RZ ;  /* 0x0000000a0f76723e */ /* 0x000fe200048070ff */
[----:B------:R-:W-:Y:S01]  /*5f80*/  FFMA R28, R49, R51, R28 ;  /* 0x00000033311c7223 */ /* 0x000fe2000000001c */
[----:B------:R-:W-:Y:S01]  /*5f90*/  F2FP.SATFINITE.E4M3.F32.PACK_AB_MERGE_C R119, R19, R14, RZ ;  /* 0x0000000e1377723e */ /* 0x000fe200048070ff */
[C---:B------:R-:W-:Y:S01]  /*5fa0*/  FFMA R29, R49.reuse, R50, R29 ;  /* 0x00000032311d7223 */ /* 0x040fe2000000001d */
[C---:B------:R-:W-:Y:S01]  /*5fb0*/  FFMA R30, R49.reuse, R77, R30 ;  /* 0x0000004d311e7223 */ /* 0x040fe2000000001e */
[----:B------:R-:W-:Y:S01]  /*5fc0*/  FFMA R35, R49, R52, R35 ;  /* 0x0000003431237223 */ /* 0x000fe20000000023 */
[----:B------:R-:W-:Y:S02]  /*5fd0*/  F2FP.SATFINITE.E4M3.F32.PACK_AB_MERGE_C R118, R9, R8, R118 ;  /* 0x000000080976723e */ /* 0x000fe40004807076 */
[----:B------:R-:W-:Y:S02]  /*5fe0*/  F2FP.SATFINITE.E4M3.F32.PACK_AB_MERGE_C R119, R13, R12, R119 ;  /* 0x0000000c0d77723e */ /* 0x000fe40004807077 */
[----:B------:R-:W-:Y:S02]  /*5ff0*/  F2FP.SATFINITE.E4M3.F32.PACK_AB_MERGE_C R120, R23, R18, RZ ;  /* 0x000000121778723e */ /* 0x000fe400048070ff */
[----:B------:R-:W-:Y:S01]  /*6000*/  F2FP.SATFINITE.E4M3.F32.PACK_AB_MERGE_C R121, R27, R22, RZ ;  /* 0x000000161b79723e */ /* 0x000fe200048070ff */
[----:B------:R1:W-:Y:S01]  /*6010*/  STS.128 [R100+UR49+0x2200], R116 ;  /* 0x0022007464007988 */ /* 0x0003e20008000c31 */
[----:B------:R-:W-:Y:S02]  /*6020*/  F2FP.SATFINITE.E4M3.F32.PACK_AB_MERGE_C R122, R31, R26, RZ ;  /* 0x0000001a1f7a723e */ /* 0x000fe400048070ff */
[----:B------:R-:W-:Y:S02]  /*6030*/  F2FP.SATFINITE.E4M3.F32.PACK_AB_MERGE_C R123, R35, R30, RZ ;  /* 0x0000001e237b723e */ /* 0x000fe400048070ff */
[----:B------:R-:W-:Y:S02]  /*6040*/  F2FP.SATFINITE.E4M3.F32.PACK_AB_MERGE_C R120, R17, R16, R120 ;  /* 0x000000101178723e */ /* 0x000fe40004807078 */
[----:B------:R-:W-:Y:S02]  /*6050*/  F2FP.SATFINITE.E4M3.F32.PACK_AB_MERGE_C R121, R21, R20, R121 ;  /* 0x000000141579723e */ /* 0x000fe40004807079 */
[----:B------:R-:W-:Y:S02]  /*6060*/  F2FP.SATFINITE.E4M3.F32.PACK_AB_MERGE_C R122, R25, R24, R122 ;  /* 0x00000018197a723e */ /* 0x000fe4000480707a */
[----:B------:R-:W-:Y:S02]  /*6070*/  F2FP.SATFINITE.E4M3.F32.PACK_AB_MERGE_C R123, R29, R28, R123 ;  /* 0x0000001c1d7b723e */ /* 0x000fe4000480707b */
[----:B------:R-:W-:Y:S02]  /*6080*/  LEA R32, R105, UR49, 0x3 ;  /* 0x0000003169207c11 */ /* 0x000fe4000f8e18ff */
[----:B------:R-:W-:Y:S01]  /*6090*/  @P6 SHF.L.U32 R33, R104, 0x1f, RZ ;  /* 0x0000001f68216819 */ /* 0x000fe200000006ff */
[----:B------:R1:W-:Y:S01]  /*60a0*/  STS.128 [R114+0x2210], R120 ;  /* 0x0022107872007388 */ /* 0x0003e20000000c00 */
[----:B------:R-:W-:Y:S01]  /*60b0*/  @!PT LDS RZ, [RZ] ;  /* 0x00000000fffff984 */ /* 0x000fe20000000800 */
[----:B------:R-:W-:Y:S01]  /*60c0*/  @!PT LDS RZ, [RZ] ;  /* 0x00000000fffff984 */ /* 0x000fe20000000800 */
[----:B------:R-:W-:Y:S01]  /*60d0*/  @!PT LDS RZ, [RZ] ;  /* 0x00000000fffff984 */ /* 0x000fe20000000800 */
[----:B------:R-:W-:Y:S01]  /*60e0*/  @!PT LDS RZ, [RZ] ;  /* 0x00000000fffff984 */ /* 0x000fe20000000800 */
[----:B------:R2:W-:Y:S07]  /*60f0*/  MEMBAR.ALL.CTA ;  /* 0x0000000000007992 */ /* 0x0005ee0000008000 */
[----:B--2---:R-:W2:Y:S02]  /*6100*/  FENCE.VIEW.ASYNC.S ;  /* 0x00000000000073c6 */ /* 0x004ea40000000000 */
[----:B--2---:R-:W-:Y:S06]  /*6110*/  BAR.SYNC.DEFER_BLOCKING 0x1, 0x80 ;  /* 0x0042000000007b1d */ /* 0x004fec0000010000 */
[----:B------:R-:W-:Y:S05]  /*6120*/  @P0 BRA `(.L_x_95) ;  /* 0x0000000000280947 */ /* 0x000fea0003800000 */
[----:B------:R-:W-:Y:S02]  /*6130*/  UIADD3 UR4, UPT, UPT, UR49, 0x2200, URZ ;  /* 0x0000220031047890 */ /* 0x000fe4000fffe0ff */
[----:B------:R-:W-:Y:S01]  /*6140*/  UIADD3 UR6, UP0, UPT, UR52, 0x680, URZ ;  /* 0x0000068034067890 */ /* 0x000fe2000ff1e0ff */
[----:B------:R-:W-:Y:S03]  /*6150*/  UMOV UR43, UR36 ;  /* 0x00000024002b7c82 */ /* 0x000fe60008000000 */
[----:B------:R-:W-:Y:S01]  /*6160*/  MOV R109, UR4 ;  /* 0x00000004006d7c02 */ /* 0x000fe20008000f00 */
[----:B------:R-:W-:Y:S03]  /*6170*/  UIADD3.X UR7, UPT, UPT, URZ, UR53, URZ, UP0, !UPT ;  /* 0x00000035ff077290 */ /* 0x000fe600087fe4ff */
[----:B------:R-:W-:Y:S11]  /*6180*/  R2UR UR40, R109 ;  /* 0x000000006d2872ca */ /* 0x000ff600000e0000 */
[----:B------:R-:W-:Y:S02]  /*6190*/  @!UPT UIADD3 URZ, UPT, UPT, URZ, URZ, URZ ;  /* 0x000000fffffff290 */ /* 0x000fe4000fffe0ff */
[----:B------:R2:W-:Y:S01]  /*61a0*/  UTMASTG.3D [UR40], [UR6] ;  /* 0x00000028060073b5 */ /* 0x0005e20008010000 */
[----:B------:R0:W-:Y:S01]  /*61b0*/  UTMACMDFLUSH ;  /* 0x00000000000079b7 */ /* 0x0001e20000000000 */
[----:B--2---:R-:W-:Y:S04]  /*61c0*/  DEPBAR.LE SB0, 0x1 ;  /* 0x000080400000791a */ /* 0x004fe80000000000 */
.L_x_95:
[----:B------:R-:W-:Y:S05]  /*61d0*/  BSYNC.RECONVERGENT B0 ;  /* 0x0000000000007941 */ /* 0x000fea0003800200 */
.L_x_94:
[----:B------:R-:W-:Y:S06]  /*61e0*/  BAR.SYNC.DEFER_BLOCKING 0x1, 0x80 ;  /* 0x0042000000007b1d */ /* 0x000fec0000010000 */
[----:B------:R-:W2:Y:S01]  /*61f0*/  @P6 SYNCS.PHASECHK.TRANS64.TRYWAIT P0, [R32+URZ+0x40], R33 ;  /* 0x00004021200065a7 */ /* 0x000ea200080011ff */
[----:B------:R-:W-:Y:S01]  /*6200*/  BSSY B1, `(.L_x_96) ;  /* 0x0000020000017945 */ /* 0x000fe20003800000 */
[----:B--2---:R-:W-:Y:S03]  /*6210*/  @P6 SEL R115, RZ, 0x1, !P0 ;  /* 0x00000001ff736807 */ /* 0x004fe60004000000 */
[----:B------:R-:W-:Y:S05]  /*6220*/  @!P6 BRA `(.L_x_97) ;  /* 0x000000000074e947 */ /* 0x000fea0003800000 */
[----:B------:R-:W-:Y:S01]  /*6230*/  ISETP.NE.AND P1, PT, R124, RZ, PT ;  /* 0x000000ff7c00720c */ /* 0x000fe20003f25270 */
[----:B------:R-:W-:Y:S01]  /*6240*/  BSSY B0, `(.L_x_98) ;  /* 0x0000009000007945 */ /* 0x000fe20003800000 */
[----:B------:R-:W-:Y:S11]  /*6250*/  ISETP.NE.AND P0, PT, R115, RZ, PT ;  /* 0x000000ff7300720c */ /* 0x000ff60003f05270 */
[----:B------:R-:W-:Y:S05]  /*6260*/  @P1 IMAD R0, R105, 0x1000, R100 ;  /* 0x0000100069001824 */ /* 0x000fea00078e0264 */
[----:B------:R-:W-:Y:S05]  /*6270*/  @P1 IADD3 R2, PT, PT, R0, UR49, RZ ;  /* 0x0000003100021c10 */ /* 0x000fea000fffe0ff */
[----:B------:R-:W-:Y:S01]  /*6280*/  @P1 IMAD.IADD R2, R2, 0x1, R125 ;  /* 0x0000000102021824 */ /* 0x000fe200078e027d */
[----:B------:R-:W-:Y:S06]  /*6290*/  @P0 BRA `(.L_x_99) ;  /* 0x00000000000c0947 */ /* 0x000fec0003800000 */
[----:B------:R-:W-:Y:S04]  /*62a0*/  SHF.L.U32 R3, R104, 0x1f, RZ ;  /* 0x0000001f68037819 */ /* 0x000fe800000006ff */
[----:B------:R-:W2:Y:S02]  /*62b0*/  SYNCS.PHASECHK.TRANS64.TRYWAIT P0, [R32+URZ+0x40], R3 ;  /* 0x00004003200075a7 */ /* 0x000ea400080011ff */
[----:B--2---:R-:W-:Y:S05]  /*62c0*/  @!P0 BRA `(.L_x_100) ;  /* 0x0000001400ac8947 */ /* 0x004fea0003800000 */
.L_x_99:
[----:B------:R-:W-:Y:S05]  /*62d0*/  BSYNC B0 ;  /* 0x0000000000007941 */ /* 0x000fea0003800000 */
.L_x_98:
[----:B------:R-:W-:Y:S01]  /*62e0*/  ISETP.NE.AND P0, PT, R124, RZ, PT ;  /* 0x000000ff7c00720c */ /* 0x000fe20003f05270 */
[----:B--2---:R-:W-:Y:S02]  /*62f0*/  VIADD R32, R32, 0x50 ;  /* 0x0000005020207836 */ /* 0x004fe40000000000 */
[----:B------:R-:W-:Y:S02]  /*6300*/  IMAD.U32 R3, RZ, RZ, UR37 ;  /* 0x00000025ff037e24 */ /* 0x000fe4000f8e00ff */
[----:B------:R-:W-:Y:S03]  /*6310*/  VIADD R105, R105, 0x1 ;  /* 0x0000000169697836 */ /* 0x000fe60000000000 */
[----:B------:R-:W-:Y:S05]  /*6320*/  PRMT R3, R3, 0x654, R32 ;  /* 0x0000065403037816 */ /* 0x000fea0000000020 */
[----:B------:R2:W3:Y:S04]  /*6330*/  @P0 LDS.128 R80, [R0+UR49+0x200] ;  /* 0x0002003100500984 */ /* 0x0004e80008000c00 */
[----:B------:R2:W4:Y:S01]  /*6340*/  @P0 LDS.128 R84, [R2+0x210] ;  /* 0x0002100002540984 */ /* 0x0005220000000c00 */
[C---:B------:R-:W-:Y:S01]  /*6350*/  ISETP.NE.AND P0, PT, R105.reuse, 0x2, PT ;  /* 0x000000026900780c */ /* 0x040fe20003f05270 */
[----:B------:R-:W-:Y:S01]  /*6360*/  @!PT LDS RZ, [RZ] ;  /* 0x00000000fffff984 */ /* 0x000fe20000000800 */
[----:B------:R-:W-:Y:S01]  /*6370*/  @!PT LDS RZ, [RZ] ;  /* 0x00000000fffff984 */ /* 0x000fe20000000800 */
[----:B------:R-:W-:Y:S01]  /*6380*/  @!PT LDS RZ, [RZ] ;  /* 0x00000000fffff984 */ /* 0x000fe20000000800 */
[----:B------:R-:W-:Y:S01]  /*6390*/  @!PT LDS RZ, [RZ] ;  /* 0x00000000fffff984 */ /* 0x000fe20000000800 */
[----:B------:R5:W-:Y:S06]  /*63a0*/  MEMBAR.ALL.CTA ;  /* 0x0000000000007992 */ /* 0x000bec0000008000 */
[----:B-----5:R-:W5:Y:S01]  /*63b0*/  FENCE.VIEW.ASYNC.S ;  /* 0x00000000000073c6 */ /* 0x020f620000000000 */
[----:B------:R-:W-:Y:S01]  /*63c0*/  SEL R105, R105, RZ, P0 ;  /* 0x000000ff69697207 */ /* 0x000fe20000000000 */
[----:B-----5:R5:W-:Y:S02]  /*63d0*/  SYNCS.ARRIVE.TRANS64.RED.A1T0 RZ, [R3+URZ], RZ ;  /* 0x000000ff03ff79a7 */ /* 0x020be400081004ff */
[----:B-----5:R-:W-:Y:S04]  /*63e0*/  SEL R3, RZ, 0x1, P0 ;  /* 0x00000001ff037807 */ /* 0x020fe80000000000 */
[----:B--23--:R-:W-:Y:S02]  /*63f0*/  LOP3.LUT R104, R104, R3, RZ, 0x3c, !PT ;  /* 0x0000000368687212 */ /* 0x00cfe400078e3cff */
.L_x_97:
[----:B------:R-:W-:Y:S05]  /*6400*/  BSYNC B1 ;  /* 0x0000000000017941 */ /* 0x000fea0003800000 */
.L_x_96:
[----:B------:R-:W-:Y:S05]  /*6410*/  VIADD R0, R48, 0x40 ;  /* 0x0000004030007836 */ /* 0x000fea0000000000 */
[----:B------:R-:W-:Y:S04]  /*6420*/  SHF.R.U32.HI R0, RZ, 0x15, R0 ;  /* 0x00000015ff007819 */ /* 0x000fe80000011600 */
[----:B------:R-:W-:Y:S11]  /*6430*/  LOP3.LUT P0, RZ, R0, 0x3, R101, 0x48, !PT ;  /* 0x0000000300ff7812 */ /* 0x000ff60007804865 */
[----:B------:R-:W-:Y:S02]  /*6440*/  @!UPT UIADD3 URZ, UPT, UPT, URZ, URZ, URZ ;  /* 0x000000fffffff290 */ /* 0x000fe4000fffe0ff */
[----:B------:R-:W-:Y:S05]  /*6450*/  @!P0 BRA `(.L_x_101) ;  /* 0x0000000000408947 */ /* 0x000fea0003800000 */
[----:B------:R-:W2:Y:S01]  /*6460*/  LDCU.64 UR8, c[0x4][0x70] ;  /* 0x01000e00ff0877ac */ /* 0x000ea20008000a00 */
[----:B------:R-:W-:Y:S01]  /*6470*/  MOV R3, 0x0 ;  /* 0x0000000000037802 */ /* 0x000fe20000000f00 */
[----:B------:R-:W-:Y:S02]  /*6480*/  HFMA2 R12, -RZ, RZ, 0, 5.9604644775390625e-08 ;  /* 0x00000001ff0c7431 */ /* 0x000fe400000001ff */
[----:B------:R-:W-:Y:S02]  /*6490*/  IMAD.MOV.U32 R8, RZ, RZ, 0x192 ;  /* 0x00000192ff087424 */ /* 0x000fe400078e00ff */
[----:B------:R-:W-:Y:S01]  /*64a0*/  IMAD.MOV.U32 R13, RZ, RZ, RZ ;  /* 0x000000ffff0d7224 */ /* 0x000fe200078e00ff */
[----:B------:R-:W3:Y:S01]  /*64b0*/  LDCU.64 UR6, c[0x4][0x78] ;  /* 0x01000f00ff0677ac */ /* 0x000ee20008000a00 */
[----:B------:R-:W1:Y:S01]  /*64c0*/  LDC.64 R2, c[0x4][R3] ;  /* 0x0100000003027b82 */ /* 0x000e620000000a00 */
[----:B------:R-:W5:Y:S01]  /*64d0*/  LDCU.64 UR4, c[0x4][0x10] ;  /* 0x01000200ff0477ac */ /* 0x000f620008000a00 */
[----:B--2---:R-:W-:Y:S01]  /*64e0*/  MOV R5, UR9 ;  /* 0x0000000900057c02 */ /* 0x004fe20008000f00 */
[----:B------:R-:W-:Y:S01]  /*64f0*/  IMAD.U32 R4, RZ, RZ, UR8 ;  /* 0x00000008ff047e24 */ /* 0x000fe2000f8e00ff */
[----:B---3--:R-:W-:Y:S01]  /*6500*/  MOV R7, UR7 ;  /* 0x0000000700077c02 */ /* 0x008fe20008000f00 */
[----:B------:R-:W-:Y:S01]  /*6510*/  IMAD.U32 R6, RZ, RZ, UR6 ;  /* 0x00000006ff067e24 */ /* 0x000fe2000f8e00ff */
[----:B-----5:R-:W-:Y:S01]  /*6520*/  MOV R11, UR5 ;  /* 0x00000005000b7c02 */ /* 0x020fe20008000f00 */
[----:B------:R-:W-:Y:S02]  /*6530*/  IMAD.U32 R10, RZ, RZ, UR4 ;  /* 0x00000004ff0a7e24 */ /* 0x000fe4000f8e00ff */
[----:B------:R-:W-:Y:S07]  /*6540*/  LEPC R20, `(.L_x_101) ;  /* 0x000000001014794e */ /* 0x000fee0000000000 */
[----:B-1--4-:R-:W-:Y:S05]  /*6550*/  CALL.ABS.NOINC R2 ;  /* 0x0000000002007343 */ /* 0x012fea0003c00000 */
.L_x_101:
[----:B------:R-:W-:Y:S01]  /*6560*/  ISETP.NE.AND P0, PT, R110, RZ, PT ;  /* 0x000000ff6e00720c */ /* 0x000fe20003f05270 */
[----:B------:R-:W-:Y:S05]  /*6570*/  WARPSYNC.ALL ;  /* 0x0000000000007948 */ /* 0x000fea0003800000 */
[----:B------:R-:W-:Y:S01]  /*6580*/  R2UR UR4, R48 ;  /* 0x00000000300472ca */ /* 0x000fe200000e0000 */
[----:B------:R-:W-:Y:S01]  /*6590*/  BSSY.RECONVERGENT B0, `(.L_x_102) ;  /* 0x000009c000007945 */ /* 0x000fe20003800200 */
[-C--:B------:R-:W-:Y:S02]  /*65a0*/  F2FP.F16.E4M3.UNPACK_B R51, R80.reuse ;  /* 0x00000050ff33723e */ /* 0x080fe400020006ff */
[----:B------:R-:W-:Y:S02]  /*65b0*/  F2FP.F16.E4M3.UNPACK_B R80, R80.H1 ;  /* 0x00000050ff50723e */ /* 0x000fe400030006ff */
[-C--:B------:R-:W-:Y:S01]  /*65c0*/  F2FP.F16.E4M3.UNPACK_B R55, R81.reuse ;  /* 0x00000051ff37723e */ /* 0x080fe200020006ff */
[--C-:B------:R-:W-:Y:S01]  /*65d0*/  HADD2.F32 R50, -RZ, R51.reuse.H0_H0 ;  /* 0x20000033ff327230 */ /* 0x100fe20000004100 */
[----:B------:R-:W-:Y:S01]  /*65e0*/  F2FP.F16.E4M3.UNPACK_B R81, R81.H1 ;  /* 0x00000051ff51723e */ /* 0x000fe200030006ff */
[----:B------:R-:W-:Y:S01]  /*65f0*/  HADD2.F32 R52, -RZ, R51.H1_H1 ;  /* 0x30000033ff347230 */ /* 0x000fe20000004100 */
[-C--:B------:R-:W-:Y:S01]  /*6600*/  F2FP.F16.E4M3.UNPACK_B R59, R82.reuse ;  /* 0x00000052ff3b723e */ /* 0x080fe200020006ff */
[--C-:B------:R-:W-:Y:S01]  /*6610*/  HADD2.F32 R51, -RZ, R80.reuse.H0_H0 ;  /* 0x20000050ff337230 */ /* 0x100fe20000004100 */
[----:B------:R-:W-:Y:S01]  /*6620*/  F2FP.F16.E4M3.UNPACK_B R82, R82.H1 ;  /* 0x00000052ff52723e */ /* 0x000fe200030006ff */
[----:B------:R-:W-:Y:S01]  /*6630*/  LDTM.16dp32bit_t0_t15.x32 R4, tmem[UR4+0x40] ;  /* 0x00004004000479ee */ /* 0x000fe20008a80000 */
[----:B------:R-:W2:Y:S01]  /*6640*/  LDTM.16dp32bit_t16_t31.x32 R4, tmem[UR4+0x60] ;  /* 0x00006004000479ee */ /* 0x000ea20008aa0000 */
[----:B------:R-:W-:Y:S01]  /*6650*/  NOP ;  /* 0x0000000000007918 */ /* 0x000fe20000000000 */
[--C-:B------:R-:W-:Y:S01]  /*6660*/  HADD2.F32 R53, -RZ, R55.reuse.H0_H0 ;  /* 0x20000037ff357230 */ /* 0x100fe20000004100 */
[----:B------:R-:W-:Y:S01]  /*6670*/  R2UR UR5, R113 ;  /* 0x00000000710572ca */ /* 0x000fe200000e0000 */
[----:B------:R-:W-:Y:S01]  /*6680*/  HADD2.F32 R56, -RZ, R55.H1_H1 ;  /* 0x30000037ff387230 */ /* 0x000fe20000004100 */
[----:B------:R-:W-:Y:S01]  /*6690*/  F2FP.F16.E4M3.UNPACK_B R63, R83 ;  /* 0x00000053ff3f723e */ /* 0x000fe200020006ff */
[--C-:B------:R-:W-:Y:S01]  /*66a0*/  HADD2.F32 R57, -RZ, R59.reuse.H0_H0 ;  /* 0x2000003bff397230 */ /* 0x100fe20000004100 */
[----:B----4-:R-:W-:Y:S01]  /*66b0*/  F2FP.F16.E4M3.UNPACK_B R67, R84 ;  /* 0x00000054ff43723e */ /* 0x010fe200020006ff */
[----:B------:R-:W-:Y:S01]  /*66c0*/  HADD2.F32 R60, -RZ, R59.H1_H1 ;  /* 0x3000003bff3c7230 */ /* 0x000fe20000004100 */
[----:B------:R-:W-:Y:S01]  /*66d0*/  F2FP.F16.E4M3.UNPACK_B R71, R85 ;  /* 0x00000055ff47723e */ /* 0x000fe200020006ff */
[--C-:B------:R-:W-:Y:S01]  /*66e0*/  HADD2.F32 R61, -RZ, R63.reuse.H0_H0 ;  /* 0x2000003fff3d7230 */ /* 0x100fe20000004100 */
[----:B------:R-:W-:Y:S01]  /*66f0*/  F2FP.F16.E4M3.UNPACK_B R75, R86 ;  /* 0x00000056ff4b723e */ /* 0x000fe200020006ff */
[----:B------:R-:W-:Y:S01]  /*6700*/  HADD2.F32 R64, -RZ, R63.H1_H1 ;  /* 0x3000003fff407230 */ /* 0x000fe20000004100 */
[----:B------:R-:W-:Y:S01]  /*6710*/  F2FP.F16.E4M3.UNPACK_B R77, R87 ;  /* 0x00000057ff4d723e */ /* 0x000fe200020006ff */
[--C-:B------:R-:W-:Y:S01]  /*6720*/  HADD2.F32 R65, -RZ, R67.reuse.H0_H0 ;  /* 0x20000043ff417230 */ /* 0x100fe20000004100 */
[----:B------:R-:W-:Y:S01]  /*6730*/  F2FP.F16.E4M3.UNPACK_B R83, R83.H1 ;  /* 0x00000053ff53723e */ /* 0x000fe200030006ff */
[----:B------:R-:W-:Y:S01]  /*6740*/  UIADD3 UR5, UPT, UPT, UR5, 0xb0, URZ ;  /* 0x000000b005057890 */ /* 0x000fe2000fffe0ff */
[----:B------:R-:W-:Y:S01]  /*6750*/  HADD2.F32 R67, -RZ, R67.H1_H1 ;  /* 0x30000043ff437230 */ /* 0x000fe20000004100 */
[----:B------:R-:W-:Y:S01]  /*6760*/  F2FP.F16.E4M3.UNPACK_B R84, R84.H1 ;  /* 0x00000054ff54723e */ /* 0x000fe200030006ff */
[--C-:B------:R-:W-:Y:S01]  /*6770*/  HADD2.F32 R69, -RZ, R71.reuse.H0_H0 ;  /* 0x20000047ff457230 */ /* 0x100fe20000004100 */
[----:B------:R-:W-:Y:S01]  /*6780*/  UPRMT UR5, UR37, 0x654, UR5 ;  /* 0x0000065425057896 */ /* 0x000fe20008000005 */
[----:B------:R-:W-:Y:S01]  /*6790*/  HADD2.F32 R72, -RZ, R71.H1_H1 ;  /* 0x30000047ff487230 */ /* 0x000fe20000004100 */
[----:B------:R-:W-:Y:S01]  /*67a0*/  F2FP.F16.E4M3.UNPACK_B R85, R85.H1 ;  /* 0x00000055ff55723e */ /* 0x000fe200030006ff */
[--C-:B------:R-:W-:Y:S02]  /*67b0*/  HADD2.F32 R73, -RZ, R75.reuse.H0_H0 ;  /* 0x2000004bff497230 */ /* 0x100fe40000004100 */
[C---:B--2---:R-:W-:Y:S01]  /*67c0*/  FMUL R4, R47.reuse, R4 ;  /* 0x000000042f047220 */ /* 0x044fe20000400000 */
[C---:B------:R-:W-:Y:S01]  /*67d0*/  FMUL R5, R47.reuse, R5 ;  /* 0x000000052f057220 */ /* 0x040fe20000400000 */
[C---:B------:R-:W-:Y:S01]  /*67e0*/  FMUL R8, R47.reuse, R8 ;  /* 0x000000082f087220 */ /* 0x040fe20000400000 */
[----:B------:R-:W-:Y:S01]  /*67f0*/  FMUL R9, R47, R9 ;  /* 0x000000092f097220 */ /* 0x000fe20000400000 */
[C---:B------:R-:W-:Y:S01]  /*6800*/  FFMA R4, R49.reuse, R50, R4 ;  /* 0x0000003231047223 */ /* 0x040fe20000000004 */
[----:B------:R-:W-:Y:S01]  /*6810*/  SYNCS.ARRIVE.TRANS64.RED.A1T0 RZ, [UR5], RZ ;  /* 0x000000ffffff79a7 */ /* 0x000fe20008100405 */
        /* <DEDUP_REMOVED lines=18> */
[--C-:B------:R-:W-:Y:S02]  /*6940*/  HADD2.F32 R55, -RZ, R81.reuse.H0_H0 ;  /* 0x20000051ff377230 */ /* 0x100fe40000004100 */
[----:B------:R-:W-:Y:S01]  /*6950*/  FMUL R10, R47, R10 ;  /* 0x0000000a2f0a7220 */ /* 0x000fe20000400000 */
[C---:B------:R-:W-:Y:S01]  /*6960*/  FFMA R6, R49.reuse, R51, R6 ;  /* 0x0000003331067223 */ /* 0x040fe20000000006 */
[----:B------:R-:W-:Y:S02]  /*6970*/  HADD2.F32 R58, -RZ, R81.H1_H1 ;  /* 0x30000051ff3a7230 */ /* 0x000fe40000004100 */
[C---:B------:R-:W-:Y:S01]  /*6980*/  FFMA R7, R49.reuse, R54, R7 ;  /* 0x0000003631077223 */ /* 0x040fe20000000007 */
[C---:B------:R-:W-:Y:S01]  /*6990*/  FFMA R8, R49.reuse, R53, R8 ;  /* 0x0000003531087223 */ /* 0x040fe20000000008 */
[C---:B------:R-:W-:Y:S01]  /*69a0*/  FFMA R9, R49.reuse, R56, R9 ;  /* 0x0000003831097223 */ /* 0x040fe20000000009 */
[----:B------:R-:W-:Y:S01]  /*69b0*/  FFMA R10, R49, R55, R10 ;  /* 0x00000037310a7223 */ /* 0x000fe2000000000a */
[----:B------:R-:W-:Y:S01]  /*69c0*/  HADD2.F32 R51, -RZ, R77.H0_H0 ;  /* 0x2000004dff337230 */ /* 0x000fe20000004100 */
[----:B-1----:R-:W-:Y:S01]  /*69d0*/  F2FP.SATFINITE.E4M3.F32.PACK_AB_MERGE_C R116, R7, R6, RZ ;  /* 0x000000060774723e */ /* 0x002fe200048070ff */
[C---:B------:R-:W-:Y:S01]  /*69e0*/  FMUL R11, R47.reuse, R11 ;  /* 0x0000000b2f0b7220 */ /* 0x040fe20000400000 */
[--C-:B------:R-:W-:Y:S02]  /*69f0*/  HADD2.F32 R59, -RZ, R82.reuse.H0_H0 ;  /* 0x20000052ff3b7230 */ /* 0x100fe40000004100 */
[----:B------:R-:W-:Y:S01]  /*6a00*/  FMUL R14, R47, R14 ;  /* 0x0000000e2f0e7220 */ /* 0x000fe20000400000 */
[----:B------:R-:W-:Y:S01]  /*6a10*/  HADD2.F32 R62, -RZ, R82.H1_H1 ;  /* 0x30000052ff3e7230 */ /* 0x000fe20000004100 */
[----:B------:R-:W-:Y:S01]  /*6a20*/  F2FP.SATFINITE.E4M3.F32.PACK_AB_MERGE_C R116, R5, R4, R116 ;  /* 0x000000040574723e */ /* 0x000fe20004807074 */
[C---:B------:R-:W-:Y:S01]  /*6a30*/  FFMA R11, R49.reuse, R58, R11 ;  /* 0x0000003a310b7223 */ /* 0x040fe2000000000b */
[C---:B------:R-:W-:Y:S01]  /*6a40*/  FFMA R12, R49.reuse, R57, R12 ;  /* 0x00000039310c7223 */ /* 0x040fe2000000000c */
[C---:B------:R-:W-:Y:S01]  /*6a50*/  FFMA R13, R49.reuse, R60, R13 ;  /* 0x0000003c310d7223 */ /* 0x040fe2000000000d */
[----:B------:R-:W-:Y:S01]  /*6a60*/  F2FP.F16.E4M3.UNPACK_B R86, R86.H1 ;  /* 0x00000056ff56723e */ /* 0x000fe200030006ff */
[----:B------:R-:W-:Y:S01]  /*6a70*/  FFMA R14, R49, R59, R14 ;  /* 0x0000003b310e7223 */ /* 0x000fe2000000000e */
[----:B------:R-:W-:Y:S01]  /*6a80*/  F2FP.SATFINITE.E4M3.F32.PACK_AB_MERGE_C R117, R11, R10, RZ ;  /* 0x0000000a0b75723e */ /* 0x000fe200048070ff */
[C---:B------:R-:W-:Y:S01]  /*6a90*/  FMUL R15, R47.reuse, R15 ;  /* 0x0000000f2f0f7220 */ /* 0x040fe20000400000 */
[--C-:B------:R-:W-:Y:S02]  /*6aa0*/  HADD2.F32 R63, -RZ, R83.reuse.H0_H0 ;  /* 0x20000053ff3f7230 */ /* 0x100fe40000004100 */
[----:B------:R-:W-:Y:S01]  /*6ab0*/  FMUL R18, R47, R18 ;  /* 0x000000122f127220 */ /* 0x000fe20000400000 */
[----:B------:R-:W-:Y:S01]  /*6ac0*/  HADD2.F32 R66, -RZ, R83.H1_H1 ;  /* 0x30000053ff427230 */ /* 0x000fe20000004100 */
[----:B------:R-:W-:Y:S01]  /*6ad0*/  F2FP.SATFINITE.E4M3.F32.PACK_AB_MERGE_C R117, R9, R8, R117 ;  /* 0x000000080975723e */ /* 0x000fe20004807075 */
[C---:B------:R-:W-:Y:S01]  /*6ae0*/  FFMA R15, R49.reuse, R62, R15 ;  /* 0x0000003e310f7223 */ /* 0x040fe2000000000f */
[C---:B------:R-:W-:Y:S01]  /*6af0*/  FFMA R16, R49.reuse, R61, R16 ;  /* 0x0000003d31107223 */ /* 0x040fe20000000010 */
[----:B------:R-:W-:Y:S01]  /*6b00*/  FFMA R17, R49, R64, R17 ;  /* 0x0000004031117223 */ /* 0x000fe20000000011 */
[----:B------:R-:W-:Y:S01]  /*6b10*/  FMUL R19, R47, R19 ;  /* 0x000000132f137220 */ /* 0x000fe20000400000 */
        /* <DEDUP_REMOVED lines=15> */
[----:B------:R-:W-:Y:S01]  /*6c10*/  F2FP.F16.E4M3.UNPACK_B R87, R87.H1 ;  /* 0x00000057ff57723e */ /* 0x000fe200030006ff */
        /* <DEDUP_REMOVED lines=32> */
[----:B------:R-:W-:Y:S03]  /*6e20*/  IADD3 R79, PT, PT, R44, 0x1, RZ ;  /* 0x000000012c4f7810 */ /* 0x000fe60007ffe0ff */
        /* <DEDUP_REMOVED lines=9> */
[----:B------:R-:W-:Y:S02]  /*6ec0*/  UIADD3 UR8, UP0, UPT, UR52, 0x680, URZ ;  /* 0x0000068034087890 */ /* 0x000fe4000ff1e0ff */
[----:B------:R-:W-:Y:S02]  /*6ed0*/  UIADD3 UR5, UPT, UPT, UR41, 0x40, URZ ;  /* 0x0000004029057890 */ /* 0x000fe4000fffe0ff */
[----:B------:R-:W-:Y:S02]  /*6ee0*/  UIADD3 UR4, UPT, UPT, UR49, 0x3200, URZ ;  /* 0x0000320031047890 */ /* 0x000fe4000fffe0ff */
[----:B------:R-:W-:Y:S01]  /*6ef0*/  UIADD3.X UR9, UPT, UPT, URZ, UR53, URZ, UP0, !UPT ;  /* 0x00000035ff097290 */ /* 0x000fe200087fe4ff */
[----:B------:R-:W-:Y:S01]  /*6f00*/  UMOV UR6, UR42 ;  /* 0x0000002a00067c82 */ /* 0x000fe20008000000 */
[----:B------:R-:W-:Y:S07]  /*6f10*/  UMOV UR7, UR36 ;  /* 0x0000002400077c82 */ /* 0x000fee0008000000 */
[----:B------:R2:W-:Y:S01]  /*6f20*/  UTMASTG.3D [UR4], [UR8] ;  /* 0x00000004080073b5 */ /* 0x0005e20008010000 */
[----:B------:R0:W-:Y:S01]  /*6f30*/  UTMACMDFLUSH ;  /* 0x00000000000079b7 */ /* 0x0001e20000000000 */
[----:B--2---:R-:W-:Y:S04]  /*6f40*/  DEPBAR.LE SB0, 0x1 ;  /* 0x000080400000791a */ /* 0x004fe80000000000 */
.L_x_103:
[----:B------:R-:W-:Y:S05]  /*6f50*/  BSYNC.RECONVERGENT B0 ;  /* 0x0000000000007941 */ /* 0x000fea0003800200 */
.L_x_102:
[----:B------:R-:W-:Y:S01]  /*6f60*/  BAR.SYNC.DEFER_BLOCKING 0x1, 0x80 ;  /* 0x0042000000007b1d */ /* 0x000fe20000010000 */
[----:B------:R-:W-:Y:S01]  /*6f70*/  ISETP.NE.AND P2, PT, R111, RZ, PT ;  /* 0x000000ff6f00720c */ /* 0x000fe20003f45270 */
[----:B------:R-:W-:Y:S01]  /*6f80*/  IMAD.IADD R20, R43, 0x1, R94 ;  /* 0x000000012b147824 */ /* 0x000fe200078e025e */
[----:B------:R-:W-:Y:S01]  /*6f90*/  ISETP.NE.AND P0, PT, R112, 0x2, PT ;  /* 0x000000027000780c */ /* 0x000fe20003f05270 */
[----:B------:R-:W-:Y:S01]  /*6fa0*/  IMAD.IADD R21, R45, 0x1, R96 ;  /* 0x000000012d157824 */ /* 0x000fe200078e0260 */
[----:B------:R-:W-:Y:S02]  /*6fb0*/  ISETP.NE.AND P1, PT, R79, 0x4, PT ;  /* 0x000000044f00780c */ /* 0x000fe40003f25270 */
[----:B------:R-:W-:Y:S02]  /*6fc0*/  SEL R3, RZ, 0x1, P0 ;  /* 0x00000001ff037807 */ /* 0x000fe40000000000 */
[----:B------:R-:W-:Y:S02]  /*6fd0*/  SEL R0, RZ, 0x1, P1 ;  /* 0x00000001ff007807 */ /* 0x000fe40000800000 */
[----:B------:R-:W-:Y:S02]  /*6fe0*/  LOP3.LUT R106, R106, R3, RZ, 0x3c, !PT ;  /* 0x000000036a6a7212 */ /* 0x000fe400078e3cff */
[----:B------:R-:W-:Y:S02]  /*6ff0*/  LOP3.LUT R107, R107, R0, RZ, 0x3c, !PT ;  /* 0x000000006b6b7212 */ /* 0x000fe400078e3cff */
[----:B------:R-:W-:Y:S02]  /*7000*/  @P2 R2UR UR36, R103 ;  /* 0x00000000672422ca */ /* 0x000fe400000e0000 */
[----:B------:R-:W-:Y:S02]  /*7010*/  SEL R112, R112, RZ, P0 ;  /* 0x000000ff70707207 */ /* 0x000fe40000000000 */
[----:B------:R-:W-:Y:S01]  /*7020*/  SEL R44, R79, RZ, P1 ;  /* 0x000000ff4f2c7207 */ /* 0x000fe20000800000 */
[----:B------:R-:W-:Y:S10]  /*7030*/  @P2 BRA `(.L_x_104) ;  /* 0xffffffd400f82947 */ /* 0x000ff4000383ffff */
[----:B------:R-:W-:Y:S05]  /*7040*/  EXIT ;  /* 0x000000000000794d */ /* 0x000fea0003800000 */
.L_x_19:
[----:B--2---:R2:W1:Y:S02]  /*7050*/  SYNCS.PHASECHK.TRANS64.TRYWAIT P0, [R3+URZ+0xe0], R2 ;  /* 0x0000e002030075a7 */ /* 0x00446400080011ff */
[----:B-1----:R-:W-:Y:S05]  /*7060*/  @!P0 NANOSLEEP.SYNCS 0x989680 ;  /* 0x009896800000895d */ /* 0x002fea0003900000 */
[----:B------:R-:W1:Y:S02]  /*7070*/  @!P0 SYNCS.PHASECHK.TRANS64 P0, [R3+URZ+0xe0], R2 ;  /* 0x0000e002030085a7 */ /* 0x000e6400080010ff */
[----:B-1----:R-:W-:Y:S05]  /*7080*/  @!P0 BRA `(.L_x_19) ;  /* 0xfffffffc00f08947 */ /* 0x002fea000383ffff */
[----:B------:R-:W-:Y:S05]  /*7090*/  BRA `(.L_x_105) ;  /* 0xffffffa400447947 */ /* 0x000fea000383ffff */
.L_x_22:
[----:B-1----:R-:W-:-:S07]  /*70a0*/  MOV R2, UR33 ;  /* 0x0000002100027c02 */ /* 0x002fce0008000f00 */
.L_x_106:
[----:B-1----:R1:W2:Y:S02]  /*70b0*/  SYNCS.PHASECHK.TRANS64.TRYWAIT P0, [R2+URZ+0x20], R5 ;  /* 0x00002005020075a7 */ /* 0x0022a400080011ff */
[----:B--2---:R-:W-:Y:S05]  /*70c0*/  @!P0 NANOSLEEP.SYNCS 0x989680 ;  /* 0x009896800000895d */ /* 0x004fea0003900000 */
[----:B------:R-:W2:Y:S02]  /*70d0*/  @!P0 SYNCS.PHASECHK.TRANS64 P0, [R2+URZ+0x20], R5 ;  /* 0x00002005020085a7 */ /* 0x000ea400080010ff */
[----:B--2---:R-:W-:Y:S05]  /*70e0*/  @!P0 BRA `(.L_x_106) ;  /* 0xfffffffc00f08947 */ /* 0x004fea000383ffff */
[----:B------:R-:W-:Y:S05]  /*70f0*/  BRA `(.L_x_21) ;  /* 0xffffffa400947947 */ /* 0x000fea000383ffff */
.L_x_28:
[----:B-1----:R-:W-:-:S07]  /*7100*/  MOV R2, UR17 ;  /* 0x0000001100027c02 */ /* 0x002fce0008000f00 */
.L_x_107:
[----:B-1----:R1:W2:Y:S02]  /*7110*/  SYNCS.PHASECHK.TRANS64.TRYWAIT P0, [R2+URZ+0x20], R5 ;  /* 0x00002005020075a7 */ /* 0x0022a400080011ff */
[----:B--2---:R-:W-:Y:S05]  /*7120*/  @!P0 NANOSLEEP.SYNCS 0x989680 ;  /* 0x009896800000895d */ /* 0x004fea0003900000 */
[----:B------:R-:W2:Y:S02]  /*7130*/  @!P0 SYNCS.PHASECHK.TRANS64 P0, [R2+URZ+0x20], R5 ;  /* 0x00002005020085a7 */ /* 0x000ea400080010ff */
[----:B--2---:R-:W-:Y:S05]  /*7140*/  @!P0 BRA `(.L_x_107) ;  /* 0xfffffffc00f08947 */ /* 0x004fea000383ffff */
[----:B------:R-:W-:Y:S05]  /*7150*/  BRA `(.L_x_27) ;  /* 0xffffffa8003c7947 */ /* 0x000fea000383ffff */
.L_x_32:
[----:B-1----:R1:W2:Y:S02]  /*7160*/  SYNCS.PHASECHK.TRANS64.TRYWAIT P0, [R2+URZ+0x70], R3 ;  /* 0x00007003020075a7 */ /* 0x0022a400080011ff */
[----:B--2---:R-:W-:Y:S05]  /*7170*/  @!P0 NANOSLEEP.SYNCS 0x989680 ;  /* 0x009896800000895d */ /* 0x004fea0003900000 */
[----:B------:R-:W2:Y:S02]  /*7180*/  @!P0 SYNCS.PHASECHK.TRANS64 P0, [R2+URZ+0x70], R3 ;  /* 0x00007003020085a7 */ /* 0x000ea400080010ff */
[----:B--2---:R-:W-:Y:S05]  /*7190*/  @!P0 BRA `(.L_x_32) ;  /* 0xfffffffc00f08947 */ /* 0x004fea000383ffff */
[----:B------:R-:W-:Y:S05]  /*71a0*/  BRA `(.L_x_108) ;  /* 0xffffffa800cc7947 */ /* 0x000fea000383ffff */
.L_x_36:
[----:B----4-:R-:W-:-:S07]  /*71b0*/  MOV R0, UR5 ;  /* 0x0000000500007c02 */ /* 0x010fce0008000f00 */
.L_x_109:
[----:B-1----:R1:W2:Y:S02]  /*71c0*/  SYNCS.PHASECHK.TRANS64.TRYWAIT P0, [R0+URZ], R3 ;  /* 0x00000003000075a7 */ /* 0x0022a400080011ff */
[----:B--2---:R-:W-:Y:S05]  /*71d0*/  @!P0 NANOSLEEP.SYNCS 0x989680 ;  /* 0x009896800000895d */ /* 0x004fea0003900000 */
[----:B------:R-:W2:Y:S02]  /*71e0*/  @!P0 SYNCS.PHASECHK.TRANS64 P0, [R0+URZ], R3 ;  /* 0x00000003000085a7 */ /* 0x000ea400080010ff */
[----:B--2---:R-:W-:Y:S05]  /*71f0*/  @!P0 BRA `(.L_x_109) ;  /* 0xfffffffc00f08947 */ /* 0x004fea000383ffff */
[----:B------:R-:W-:Y:S05]  /*7200*/  BRA `(.L_x_110) ;  /* 0xffffffb0003c7947 */ /* 0x000fea000383ffff */
.L_x_37:
[----:B----4-:R-:W-:-:S07]  /*7210*/  MOV R0, UR5 ;  /* 0x0000000500007c02 */ /* 0x010fce0008000f00 */
.L_x_111:
[----:B-1----:R1:W2:Y:S02]  /*7220*/  SYNCS.PHASECHK.TRANS64.TRYWAIT P0, [R0+URZ], R3 ;  /* 0x00000003000075a7 */ /* 0x0022a400080011ff */
[----:B--2---:R-:W-:Y:S05]  /*7230*/  @!P0 NANOSLEEP.SYNCS 0x989680 ;  /* 0x009896800000895d */ /* 0x004fea0003900000 */
[----:B------:R-:W2:Y:S02]  /*7240*/  @!P0 SYNCS.PHASECHK.TRANS64 P0, [R0+URZ], R3 ;  /* 0x00000003000085a7 */ /* 0x000ea400080010ff */
[----:B--2---:R-:W-:Y:S05]  /*7250*/  @!P0 BRA `(.L_x_111) ;  /* 0xfffffffc00f08947 */ /* 0x004fea000383ffff */
[----:B------:R-:W-:Y:S05]  /*7260*/  BRA `(.L_x_112) ;  /* 0xffffffb000487947 */ /* 0x000fea000383ffff */
.L_x_38:
[----:B----4-:R-:W-:-:S07]  /*7270*/  MOV R0, UR5 ;  /* 0x0000000500007c02 */ /* 0x010fce0008000f00 */
.L_x_113:
[----:B-1----:R1:W2:Y:S02]  /*7280*/  SYNCS.PHASECHK.TRANS64.TRYWAIT P0, [R0+URZ], R3 ;  /* 0x00000003000075a7 */ /* 0x0022a400080011ff */
[----:B--2---:R-:W-:Y:S05]  /*7290*/  @!P0 NANOSLEEP.SYNCS 0x989680 ;  /* 0x009896800000895d */ /* 0x004fea0003900000 */
[----:B------:R-:W2:Y:S02]  /*72a0*/  @!P0 SYNCS.PHASECHK.TRANS64 P0, [R0+URZ], R3 ;  /* 0x00000003000085a7 */ /* 0x000ea400080010ff */
[----:B--2---:R-:W-:Y:S05]  /*72b0*/  @!P0 BRA `(.L_x_113) ;  /* 0xfffffffc00f08947 */ /* 0x004fea000383ffff */
[----:B------:R-:W-:Y:S05]  /*72c0*/  BRA `(.L_x_114) ;  /* 0xffffffb000547947 */ /* 0x000fea000383ffff */
.L_x_41:
[----:B-1----:R1:W2:Y:S02]  /*72d0*/  SYNCS.PHASECHK.TRANS64.TRYWAIT P0, [R0+URZ+0xd0], R5 ;  /* 0x0000d005000075a7 */ /* 0x0022a400080011ff */
[----:B--2---:R-:W-:Y:S05]  /*72e0*/  @!P0 NANOSLEEP.SYNCS 0x989680 ;  /* 0x009896800000895d */ /* 0x004fea0003900000 */
[----:B------:R-:W2:Y:S02]  /*72f0*/  @!P0 SYNCS.PHASECHK.TRANS64 P0, [R0+URZ+0xd0], R5 ;  /* 0x0000d005000085a7 */ /* 0x000ea400080010ff */
[----:B--2---:R-:W-:Y:S05]  /*7300*/  @!P0 BRA `(.L_x_41) ;  /* 0xfffffffc00f08947 */ /* 0x004fea000383ffff */
[----:B------:R-:W-:Y:S05]  /*7310*/  BRA `(.L_x_115) ;  /* 0xffffffb000b07947 */ /* 0x000fea000383ffff */
.L_x_42:
[----:B------:R-:W-:-:S07]  /*7320*/  MOV R0, UR5 ;  /* 0x0000000500007c02 */ /* 0x000fce0008000f00 */
.L_x_116:
[----:B-1----:R1:W2:Y:S02]  /*7330*/  SYNCS.PHASECHK.TRANS64.TRYWAIT P0, [R0+URZ+0x80], R5 ;  /* 0x00008005000075a7 */ /* 0x0022a400080011ff */
[----:B--2---:R-:W-:Y:S05]  /*7340*/  @!P0 NANOSLEEP.SYNCS 0x989680 ;  /* 0x009896800000895d */ /* 0x004fea0003900000 */
[----:B------:R-:W2:Y:S02]  /*7350*/  @!P0 SYNCS.PHASECHK.TRANS64 P0, [R0+URZ+0x80], R5 ;  /* 0x00008005000085a7 */ /* 0x000ea400080010ff */
[----:B--2---:R-:W-:Y:S05]  /*7360*/  @!P0 BRA `(.L_x_116) ;  /* 0xfffffffc00f08947 */ /* 0x004fea000383ffff */
[----:B------:R-:W-:Y:S05]  /*7370*/  BRA `(.L_x_117) ;  /* 0xffffffb000c07947 */ /* 0x000fea000383ffff */
.L_x_43:
[----:B-1----:R1:W2:Y:S02]  /*7380*/  SYNCS.PHASECHK.TRANS64.TRYWAIT P1, [R0+URZ+0x70], R5 ;  /* 0x00007005000075a7 */ /* 0x0022a400080211ff */
[----:B--2---:R-:W-:Y:S05]  /*7390*/  @!P1 NANOSLEEP.SYNCS 0x989680 ;  /* 0x009896800000995d */ /* 0x004fea0003900000 */
[----:B------:R-:W2:Y:S02]  /*73a0*/  @!P1 SYNCS.PHASECHK.TRANS64 P1, [R0+URZ+0x70], R5 ;  /* 0x00007005000095a7 */ /* 0x000ea400080210ff */
[----:B--2---:R-:W-:Y:S05]  /*73b0*/  @!P1 BRA `(.L_x_43) ;  /* 0xfffffffc00f09947 */ /* 0x004fea000383ffff */
[----:B------:R-:W-:Y:S05]  /*73c0*/  BRA `(.L_x_118) ;  /* 0xffffffb000f07947 */ /* 0x000fea000383ffff */
.L_x_46:
[----:B------:R-:W-:-:S07]  /*73d0*/  MOV R0, UR5 ;  /* 0x0000000500007c02 */ /* 0x000fce0008000f00 */
.L_x_119:
[----:B-1----:R1:W2:Y:S02]  /*73e0*/  SYNCS.PHASECHK.TRANS64.TRYWAIT P0, [R0+URZ+0x80], R3 ;  /* 0x00008003000075a7 */ /* 0x0022a400080011ff */
[----:B--2---:R-:W-:Y:S05]  /*73f0*/  @!P0 NANOSLEEP.SYNCS 0x989680 ;  /* 0x009896800000895d */ /* 0x004fea0003900000 */
[----:B------:R-:W2:Y:S02]  /*7400*/  @!P0 SYNCS.PHASECHK.TRANS64 P0, [R0+URZ+0x80], R3 ;  /* 0x00008003000085a7 */ /* 0x000ea400080010ff */
[----:B--2---:R-:W-:Y:S05]  /*7410*/  @!P0 BRA `(.L_x_119) ;  /* 0xfffffffc00f08947 */ /* 0x004fea000383ffff */
[----:B------:R-:W-:Y:S05]  /*7420*/  BRA `(.L_x_45) ;  /* 0xffffffb400447947 */ /* 0x000fea000383ffff */
.L_x_53:
[----:B-1----:R1:W2:Y:S02]  /*7430*/  SYNCS.PHASECHK.TRANS64.TRYWAIT P1, [R0+URZ+0x70], R5 ;  /* 0x00007005000075a7 */ /* 0x0022a400080211ff */
[----:B--2---:R-:W-:Y:S05]  /*7440*/  @!P1 NANOSLEEP.SYNCS 0x989680 ;  /* 0x009896800000995d */ /* 0x004fea0003900000 */
[----:B------:R-:W2:Y:S02]  /*7450*/  @!P1 SYNCS.PHASECHK.TRANS64 P1, [R0+URZ+0x70], R5 ;  /* 0x00007005000095a7 */ /* 0x000ea400080210ff */
[----:B--2---:R-:W-:Y:S05]  /*7460*/  @!P1 BRA `(.L_x_53) ;  /* 0xfffffffc00f09947 */ /* 0x004fea000383ffff */
[----:B------:R-:W-:Y:S05]  /*7470*/  BRA `(.L_x_120) ;  /* 0xffffffb8009c7947 */ /* 0x000fea000383ffff */
.L_x_54:
[----:B------:R-:W-:-:S07]  /*7480*/  MOV R3, UR9 ;  /* 0x0000000900037c02 */ /* 0x000fce0008000f00 */
.L_x_121:
[----:B-1----:R1:W2:Y:S02]  /*7490*/  SYNCS.PHASECHK.TRANS64.TRYWAIT P0, [R3+URZ+0xb0], R0 ;  /* 0x0000b000030075a7 */ /* 0x0022a400080011ff */
[----:B--2---:R-:W-:Y:S05]  /*74a0*/  @!P0 NANOSLEEP.SYNCS 0x989680 ;  /* 0x009896800000895d */ /* 0x004fea0003900000 */
[----:B------:R-:W2:Y:S02]  /*74b0*/  @!P0 SYNCS.PHASECHK.TRANS64 P0, [R3+URZ+0xb0], R0 ;  /* 0x0000b000030085a7 */ /* 0x000ea400080010ff */
[----:B--2---:R-:W-:Y:S05]  /*74c0*/  @!P0 BRA `(.L_x_121) ;  /* 0xfffffffc00f08947 */ /* 0x004fea000383ffff */
[----:B------:R-:W-:Y:S05]  /*74d0*/  BRA `(.L_x_122) ;  /* 0xffffffb800d07947 */ /* 0x000fea000383ffff */
.L_x_57:
[----:B------:R-:W-:Y:S07]  /*74e0*/  MOV R0, UR7 ;  /* 0x0000000700007c02 */ /* 0x000fee0008000f00 */
.L_x_123:
[----:B-1----:R1:W2:Y:S02]  /*74f0*/  SYNCS.PHASECHK.TRANS64.TRYWAIT P0, [R0+URZ], R3 ;  /* 0x00000003000075a7 */ /* 0x0022a400080011ff */
[----:B--2---:R-:W-:Y:S05]  /*7500*/  @!P0 NANOSLEEP.SYNCS 0x989680 ;  /* 0x009896800000895d */ /* 0x004fea0003900000 */
[----:B------:R-:W2:Y:S02]  /*7510*/  @!P0 SYNCS.PHASECHK.TRANS64 P0, [R0+URZ], R3 ;  /* 0x00000003000085a7 */ /* 0x000ea400080010ff */
[----:B--2---:R-:W-:Y:S05]  /*7520*/  @!P0 BRA `(.L_x_123) ;  /* 0xfffffffc00f08947 */ /* 0x004fea000383ffff */
[----:B------:R-:W-:Y:S05]  /*7530*/  BRA `(.L_x_56) ;  /* 0xffffffbc00087947 */ /* 0x000fea000383ffff */
.L_x_60:
[----:B------:R-:W-:-:S07]  /*7540*/  MOV R0, UR5 ;  /* 0x0000000500007c02 */ /* 0x000fce0008000f00 */
.L_x_124:
[----:B--2---:R2:W3:Y:S02]  /*7550*/  SYNCS.PHASECHK.TRANS64.TRYWAIT P0, [R0+URZ], R3 ;  /* 0x00000003000075a7 */ /* 0x0044e400080011ff */
[----:B---3--:R-:W-:Y:S05]  /*7560*/  @!P0 NANOSLEEP.SYNCS 0x989680 ;  /* 0x009896800000895d */ /* 0x008fea0003900000 */
[----:B------:R-:W3:Y:S02]  /*7570*/  @!P0 SYNCS.PHASECHK.TRANS64 P0, [R0+URZ], R3 ;  /* 0x00000003000085a7 */ /* 0x000ee400080010ff */
[----:B---3--:R-:W-:Y:S05]  /*7580*/  @!P0 BRA `(.L_x_124) ;  /* 0xfffffffc00f08947 */ /* 0x008fea000383ffff */
[----:B------:R-:W-:Y:S05]  /*7590*/  BRA `(.L_x_125) ;  /* 0xffffffbc00a87947 */ /* 0x000fea000383ffff */
.L_x_61:
[----:B------:R-:W-:-:S07]  /*75a0*/  MOV R0, UR5 ;  /* 0x0000000500007c02 */ /* 0x000fce0008000f00 */
.L_x_126:
[----:B--2---:R2:W3:Y:S02]  /*75b0*/  SYNCS.PHASECHK.TRANS64.TRYWAIT P0, [R0+URZ], R3 ;  /* 0x00000003000075a7 */ /* 0x0044e400080011ff */
[----:B---3--:R-:W-:Y:S05]  /*75c0*/  @!P0 NANOSLEEP.SYNCS 0x989680 ;  /* 0x009896800000895d */ /* 0x008fea0003900000 */
[----:B------:R-:W3:Y:S02]  /*75d0*/  @!P0 SYNCS.PHASECHK.TRANS64 P0, [R0+URZ], R3 ;  /* 0x00000003000085a7 */ /* 0x000ee400080010ff */
[----:B---3--:R-:W-:Y:S05]  /*75e0*/  @!P0 BRA `(.L_x_126) ;  /* 0xfffffffc00f08947 */ /* 0x008fea000383ffff */
[----:B------:R-:W-:Y:S05]  /*75f0*/  BRA `(.L_x_127) ;  /* 0xffffffbc00b47947 */ /* 0x000fea000383ffff */
.L_x_62:
[----:B------:R-:W-:-:S07]  /*7600*/  MOV R0, UR5 ;  /* 0x0000000500007c02 */ /* 0x000fce0008000f00 */
.L_x_128:
[----:B--2---:R2:W3:Y:S02]  /*7610*/  SYNCS.PHASECHK.TRANS64.TRYWAIT P0, [R0+URZ], R3 ;  /* 0x00000003000075a7 */ /* 0x0044e400080011ff */
[----:B---3--:R-:W-:Y:S05]  /*7620*/  @!P0 NANOSLEEP.SYNCS 0x989680 ;  /* 0x009896800000895d */ /* 0x008fea0003900000 */
[----:B------:R-:W3:Y:S02]  /*7630*/  @!P0 SYNCS.PHASECHK.TRANS64 P0, [R0+URZ], R3 ;  /* 0x00000003000085a7 */ /* 0x000ee400080010ff */
[----:B---3--:R-:W-:Y:S05]  /*7640*/  @!P0 BRA `(.L_x_128) ;  /* 0xfffffffc00f08947 */ /* 0x008fea000383ffff */
[----:B------:R-:W-:Y:S05]  /*7650*/  BRA `(.L_x_129) ;  /* 0xffffffbc00c07947 */ /* 0x000fea000383ffff */
.L_x_63:
[----:B------:R-:W-:-:S07]  /*7660*/  MOV R0, UR7 ;  /* 0x0000000700007c02 */ /* 0x000fce0008000f00 */
.L_x_130:
[----:B--2---:R2:W3:Y:S02]  /*7670*/  SYNCS.PHASECHK.TRANS64.TRYWAIT P0, [R0+URZ], R3 ;  /* 0x00000003000075a7 */ /* 0x0044e400080011ff */
[----:B---3--:R-:W-:Y:S05]  /*7680*/  @!P0 NANOSLEEP.SYNCS 0x989680 ;  /* 0x009896800000895d */ /* 0x008fea0003900000 */
[----:B------:R-:W3:Y:S02]  /*7690*/  @!P0 SYNCS.PHASECHK.TRANS64 P0, [R0+URZ], R3 ;  /* 0x00000003000085a7 */ /* 0x000ee400080010ff */
[----:B---3--:R-:W-:Y:S05]  /*76a0*/  @!P0 BRA `(.L_x_130) ;  /* 0xfffffffc00f08947 */ /* 0x008fea000383ffff */
[----:B------:R-:W-:Y:S05]  /*76b0*/  BRA `(.L_x_131) ;  /* 0xffffffbc00cc7947 */ /* 0x000fea000383ffff */
.L_x_68:
[----:B--2---:R2:W3:Y:S02]  /*76c0*/  SYNCS.PHASECHK.TRANS64.TRYWAIT P0, [R0+URZ+0x70], R3 ;  /* 0x00007003000075a7 */ /* 0x0044e400080011ff */
[----:B---3--:R-:W-:Y:S05]  /*76d0*/  @!P0 NANOSLEEP.SYNCS 0x989680 ;  /* 0x009896800000895d */ /* 0x008fea0003900000 */
[----:B------:R-:W3:Y:S02]  /*76e0*/  @!P0 SYNCS.PHASECHK.TRANS64 P0, [R0+URZ+0x70], R3 ;  /* 0x00007003000085a7 */ /* 0x000ee400080010ff */
[----:B---3--:R-:W-:Y:S05]  /*76f0*/  @!P0 BRA `(.L_x_68) ;  /* 0xfffffffc00f08947 */ /* 0x008fea000383ffff */
[----:B------:R-:W-:Y:S05]  /*7700*/  BRA `(.L_x_132) ;  /* 0xffffffc000d07947 */ /* 0x000fea000383ffff */
.L_x_71:
[----:B------:R-:W-:Y:S07]  /*7710*/  MOV R0, UR7 ;  /* 0x0000000700007c02 */ /* 0x000fee0008000f00 */
.L_x_133:
[----:B--2---:R2:W3:Y:S02]  /*7720*/  SYNCS.PHASECHK.TRANS64.TRYWAIT P0, [R0+URZ+0x68], R3 ;  /* 0x00006803000075a7 */ /* 0x0044e400080011ff */
[----:B---3--:R-:W-:Y:S05]  /*7730*/  @!P0 NANOSLEEP.SYNCS 0x989680 ;  /* 0x009896800000895d */ /* 0x008fea0003900000 */
[----:B------:R-:W3:Y:S02]  /*7740*/  @!P0 SYNCS.PHASECHK.TRANS64 P0, [R0+URZ+0x68], R3 ;  /* 0x00006803000085a7 */ /* 0x000ee400080010ff */
[----:B---3--:R-:W-:Y:S05]  /*7750*/  @!P0 BRA `(.L_x_133) ;  /* 0xfffffffc00f08947 */ /* 0x008fea000383ffff */
[----:B------:R-:W-:Y:S05]  /*7760*/  BRA `(.L_x_70) ;  /* 0xffffffc400b07947 */ /* 0x000fea000383ffff */
.L_x_74:
[----:B--2---:R-:W-:Y:S07]  /*7770*/  MOV R3, UR7 ;  /* 0x0000000700037c02 */ /* 0x004fee0008000f00 */
.L_x_134:
[----:B-1----:R1:W2:Y:S02]  /*7780*/  SYNCS.PHASECHK.TRANS64.TRYWAIT P0, [R3+URZ+0x50], R12 ;  /* 0x0000500c030075a7 */ /* 0x0022a400080011ff */
[----:B--2---:R-:W-:Y:S05]  /*7790*/  @!P0 NANOSLEEP.SYNCS 0x989680 ;  /* 0x009896800000895d */ /* 0x004fea0003900000 */
[----:B------:R-:W2:Y:S02]  /*77a0*/  @!P0 SYNCS.PHASECHK.TRANS64 P0, [R3+URZ+0x50], R12 ;  /* 0x0000500c030085a7 */ /* 0x000ea400080010ff */
[----:B--2---:R-:W-:Y:S05]  /*77b0*/  @!P0 BRA `(.L_x_134) ;  /* 0xfffffffc00f08947 */ /* 0x004fea000383ffff */
[----:B------:R-:W-:Y:S05]  /*77c0*/  BRA `(.L_x_135) ;  /* 0xffffffc800287947 */ /* 0x000fea000383ffff */
.L_x_75:
[----:B------:R-:W-:Y:S07]  /*77d0*/  MOV R3, UR7 ;  /* 0x0000000700037c02 */ /* 0x000fee0008000f00 */
.L_x_136:
[----:B-1----:R1:W2:Y:S02]  /*77e0*/  SYNCS.PHASECHK.TRANS64.TRYWAIT P0, [R3+URZ+0x58], R12 ;  /* 0x0000580c030075a7 */ /* 0x0022a400080011ff */
[----:B--2---:R-:W-:Y:S05]  /*77f0*/  @!P0 NANOSLEEP.SYNCS 0x989680 ;  /* 0x009896800000895d */ /* 0x004fea0003900000 */
[----:B------:R-:W2:Y:S02]  /*7800*/  @!P0 SYNCS.PHASECHK.TRANS64 P0, [R3+URZ+0x58], R12 ;  /* 0x0000580c030085a7 */ /* 0x000ea400080010ff */
[----:B--2---:R-:W-:Y:S05]  /*7810*/  @!P0 BRA `(.L_x_136) ;  /* 0xfffffffc00f08947 */ /* 0x004fea000383ffff */
[----:B------:R-:W-:Y:S05]  /*7820*/  BRA `(.L_x_137) ;  /* 0xffffffc800a87947 */ /* 0x000fea000383ffff */
.L_x_77:
[----:B------:R-:W-:-:S07]  /*7830*/  MOV R0, UR7 ;  /* 0x0000000700007c02 */ /* 0x000fce0008000f00 */
.L_x_138:
[----:B-1----:R1:W3:Y:S02]  /*7840*/  SYNCS.PHASECHK.TRANS64.TRYWAIT P0, [R0+URZ+0x50], R3 ;  /* 0x00005003000075a7 */ /* 0x0022e400080011ff */
[----:B---3--:R-:W-:Y:S05]  /*7850*/  @!P0 NANOSLEEP.SYNCS 0x989680 ;  /* 0x009896800000895d */ /* 0x008fea0003900000 */
[----:B------:R-:W3:Y:S02]  /*7860*/  @!P0 SYNCS.PHASECHK.TRANS64 P0, [R0+URZ+0x50], R3 ;  /* 0x00005003000085a7 */ /* 0x000ee400080010ff */
[----:B---3--:R-:W-:Y:S05]  /*7870*/  @!P0 BRA `(.L_x_138) ;  /* 0xfffffffc00f08947 */ /* 0x008fea000383ffff */
[----:B------:R-:W-:Y:S05]  /*7880*/  BRA `(.L_x_139) ;  /* 0xffffffcc00187947 */ /* 0x000fea000383ffff */
.L_x_79:
[----:B--2---:R2:W4:Y:S02]  /*7890*/  SYNCS.PHASECHK.TRANS64.TRYWAIT P0, [R0+URZ+0x70], R3 ;  /* 0x00007003000075a7 */ /* 0x00452400080011ff */
[----:B----4-:R-:W-:Y:S05]  /*78a0*/  @!P0 NANOSLEEP.SYNCS 0x989680 ;  /* 0x009896800000895d */ /* 0x010fea0003900000 */
[----:B------:R-:W4:Y:S02]  /*78b0*/  @!P0 SYNCS.PHASECHK.TRANS64 P0, [R0+URZ+0x70], R3 ;  /* 0x00007003000085a7 */ /* 0x000f2400080010ff */
[----:B----4-:R-:W-:Y:S05]  /*78c0*/  @!P0 BRA `(.L_x_79) ;  /* 0xfffffffc00f08947 */ /* 0x010fea000383ffff */
[----:B------:R-:W-:Y:S05]  /*78d0*/  BRA `(.L_x_140) ;  /* 0xffffffcc00e47947 */ /* 0x000fea000383ffff */
.L_x_90:
[----:B-1----:R1:W3:Y:S02]  /*78e0*/  SYNCS.PHASECHK.TRANS64.TRYWAIT P1, [R0+URZ+0x40], R3 ;  /* 0x00004003000075a7 */ /* 0x0022e400080211ff */
[----:B---3--:R-:W-:Y:S05]  /*78f0*/  @!P1 NANOSLEEP.SYNCS 0x989680 ;  /* 0x009896800000995d */ /* 0x008fea0003900000 */
[----:B------:R-:W3:Y:S02]  /*7900*/  @!P1 SYNCS.PHASECHK.TRANS64 P1, [R0+URZ+0x40], R3 ;  /* 0x00004003000095a7 */ /* 0x000ee400080210ff */
[----:B---3--:R-:W-:Y:S05]  /*7910*/  @!P1 BRA `(.L_x_90) ;  /* 0xfffffffc00f09947 */ /* 0x008fea000383ffff */
[----:B------:R-:W-:Y:S05]  /*7920*/  BRA `(.L_x_89) ;  /* 0xffffffd800fc7947 */ /* 0x000fea000383ffff */
.L_x_92:
[----:B-1----:R1:W4:Y:S02]  /*7930*/  SYNCS.PHASECHK.TRANS64.TRYWAIT P0, [R113+URZ+0x90], R2 ;  /* 0x00009002710075a7 */ /* 0x00232400080011ff */
[----:B----4-:R-:W-:Y:S05]  /*7940*/  @!P0 NANOSLEEP.SYNCS 0x989680 ;  /* 0x009896800000895d */ /* 0x010fea0003900000 */
[----:B------:R-:W4:Y:S02]  /*7950*/  @!P0 SYNCS.PHASECHK.TRANS64 P0, [R113+URZ+0x90], R2 ;  /* 0x00009002710085a7 */ /* 0x000f2400080010ff */
[----:B----4-:R-:W-:Y:S05]  /*7960*/  @!P0 BRA `(.L_x_92) ;  /* 0xfffffffc00f08947 */ /* 0x010fea000383ffff */
[----:B------:R-:W-:Y:S05]  /*7970*/  BRA `(.L_x_91) ;  /* 0xffffffdc00507947 */ /* 0x000fea000383ffff */
.L_x_100:
[----:B--2---:R2:W3:Y:S02]  /*7980*/  SYNCS.PHASECHK.TRANS64.TRYWAIT P0, [R32+URZ+0x40], R3 ;  /* 0x00004003200075a7 */ /* 0x0044e400080011ff */
[----:B---3--:R-:W-:Y:S05]  /*7990*/  @!P0 NANOSLEEP.SYNCS 0x989680 ;  /* 0x009896800000895d */ /* 0x008fea0003900000 */
[----:B------:R-:W3:Y:S02]  /*79a0*/  @!P0 SYNCS.PHASECHK.TRANS64 P0, [R32+URZ+0x40], R3 ;  /* 0x00004003200085a7 */ /* 0x000ee400080010ff */
[----:B---3--:R-:W-:Y:S05]  /*79b0*/  @!P0 BRA `(.L_x_100) ;  /* 0xfffffffc00f08947 */ /* 0x008fea000383ffff */
[----:B------:R-:W-:Y:S05]  /*79c0*/  BRA `(.L_x_99) ;  /* 0xffffffe800407947 */ /* 0x000fea000383ffff */
        .weak           $__internal_0_$__cuda_sm10x_tcgen05_guardrail_trap_col_being_dealloced_not_returned_by_alloc
        .type           $__internal_0_$__cuda_sm10x_tcgen05_guardrail_trap_col_being_dealloced_not_returned_by_alloc,@function
        .size           $__internal_0_$__cuda_sm10x_tcgen05_guardrail_trap_col_being_dealloced_not_returned_by_alloc,($__internal_1_$__cuda_sm10x_tcgen05_guardrail_trap_phase_invalid_during_alloc - $__internal_0_$__cuda_sm10x_tcgen05_guardrail_trap_col_being_dealloced_not_returned_by_alloc)
$__internal_0_$__cuda_sm10x_tcgen05_guardrail_trap_col_being_dealloced_not_returned_by_alloc:
[----:B------:R-:W-:Y:S05]  /*79d0*/  BPT.TRAP 0x1 ;  /* 0x000000040000795c */ /* 0x000fea0000300000 */
[----:B------:R-:W-:-:S04]  /*79e0*/  HFMA2 R3, -RZ, RZ, 0, 0 ;  /* 0x00000000ff037431 */ /* 0x000fc800000001ff */
[----:B------:R-:W-:Y:S05]  /*79f0*/  RET.REL.NODEC R2 `(_ZN7cutlass13device_kernelINS_4gemm6kernel13GemmUniversalIN4cute5tupleIJiiiiEEENS1_10collective13CollectiveMmaINS1_35MainloopSm100TmaUmmaWarpSpecializedILi4ELi2ELi4ENS5_IJNS4_1CILi1EEESB_SB_EEEEENS5_IJNSA_ILi64EEENSA_ILi128EEENSA_ILi32EEEEEENS_12float_e4m3_tENS5_IJlSB_lEEESI_SJ_NS4_8TiledMMAINS4_8MMA_AtomIJNS4_10MMA_TraitsINS4_19SM100_MMA_F8F6F4_SSEJSI_SI_fSE_SF_NS4_17integral_constantINS4_4UMMA5MajorELSQ_0EEESR_NSO_INSP_7ScaleInELSS_0EEEST_EEEEEENS4_6LayoutISC_NS5_IJNSA_ILi0EEESX_SX_EEEEENS5_IJNS4_10UnderscoreES10_S10_EEEEENS4_13SM90_TMA_LOADENS4_14ComposedLayoutINS4_7SwizzleILi1ELi4ELi3EEENS4_18smem_ptr_flag_bitsILi8EEENSW_INS5_IJNSA_ILi8EEESG_EEENS5_IJSG_SB_EEEEEEEvNS4_8identityES13_S1D_vS1E_EENS_8epilogue10collective18CollectiveEpilogueINS1G_23Sm100TmaWarpSpecializedILi2ELi2ELi32ELb0ELb0EEEJSH_NS5_IJNSW_ISE_SB_EES1L_EEESI_SJ_SI_SJ_NS1G_6fusion15FusionCallbacksIS1K_NS1N_17LinearCombinationISI_fSI_fLNS_15FloatRoundStyleE2EEESH_S1M_JEEENS4_5SM1004TMEM4LOAD26SM100_TMEM_LOAD_16dp32b32xES13_NS14_INS15_ILi2ELi4ELi3EEES18_NSW_INS5_IJS19_SE_EEENS5_IJSE_SB_EEEEEEENS4_39AutoVectorizingCopyWithAssumedAlignmentILi128EEENS4_14SM90_TMA_STOREES21_S23_S23_EEEvvEEEEvNT_6ParamsE) ;  /* 0xffffff8402807950 */ /* 0x000fea0003c3ffff */
        .weak           $__internal_1_$__cuda_sm10x_tcgen05_guardrail_trap_phase_invalid_during_alloc
        .type           $__internal_1_$__cuda_sm10x_tcgen05_guardrail_trap_phase_invalid_during_alloc,@function
        .size           $__internal_1_$__cuda_sm10x_tcgen05_guardrail_trap_phase_invalid_during_alloc,($__internal_2_$__cuda_sm10x_tcgen05_guardrail_trap_unallocated_columns_being_dealloced - $__internal_1_$__cuda_sm10x_tcgen05_guardrail_trap_phase_invalid_during_alloc)
$__internal_1_$__cuda_sm10x_tcgen05_guardrail_trap_phase_invalid_during_alloc:
[----:B------:R-:W-:Y:S05]  /*7a00*/  BPT.TRAP 0x1 ;  /* 0x000000040000795c */ /* 0x000fea0000300000 */
[----:B------:R-:W-:-:S04]  /*7a10*/  MOV R3, 0x0 ;  /* 0x0000000000037802 */ /* 0x000fc80000000f00 */
[----:B------:R-:W-:Y:S05]  /*7a20*/  RET.REL.NODEC R2 `(_ZN7cutlass13device_kernelINS_4gemm6kernel13GemmUniversalIN4cute5tupleIJiiiiEEENS1_10collective13CollectiveMmaINS1_35MainloopSm100TmaUmmaWarpSpecializedILi4ELi2ELi4ENS5_IJNS4_1CILi1EEESB_SB_EEEEENS5_IJNSA_ILi64EEENSA_ILi128EEENSA_ILi32EEEEEENS_12float_e4m3_tENS5_IJlSB_lEEESI_SJ_NS4_8TiledMMAINS4_8MMA_AtomIJNS4_10MMA_TraitsINS4_19SM100_MMA_F8F6F4_SSEJSI_SI_fSE_SF_NS4_17integral_constantINS4_4UMMA5MajorELSQ_0EEESR_NSO_INSP_7ScaleInELSS_0EEEST_EEEEEENS4_6LayoutISC_NS5_IJNSA_ILi0EEESX_SX_EEEEENS5_IJNS4_10UnderscoreES10_S10_EEEEENS4_13SM90_TMA_LOADENS4_14ComposedLayoutINS4_7SwizzleILi1ELi4ELi3EEENS4_18smem_ptr_flag_bitsILi8EEENSW_INS5_IJNSA_ILi8EEESG_EEENS5_IJSG_SB_EEEEEEEvNS4_8identityES13_S1D_vS1E_EENS_8epilogue10collective18CollectiveEpilogueINS1G_23Sm100TmaWarpSpecializedILi2ELi2ELi32ELb0ELb0EEEJSH_NS5_IJNSW_ISE_SB_EES1L_EEESI_SJ_SI_SJ_NS1G_6fusion15FusionCallbacksIS1K_NS1N_17LinearCombinationISI_fSI_fLNS_15FloatRoundStyleE2EEESH_S1M_JEEENS4_5SM1004TMEM4LOAD26SM100_TMEM_LOAD_16dp32b32xES13_NS14_INS15_ILi2ELi4ELi3EEES18_NSW_INS5_IJS19_SE_EEENS5_IJSE_SB_EEEEEEENS4_39AutoVectorizingCopyWithAssumedAlignmentILi128EEENS4_14SM90_TMA_STOREES21_S23_S23_EEEvvEEEEvNT_6ParamsE) ;  /* 0xffffff8402747950 */ /* 0x000fea0003c3ffff */
        .weak           $__internal_2_$__cuda_sm10x_tcgen05_guardrail_trap_unallocated_columns_being_dealloced
        .type           $__internal_2_$__cuda_sm10x_tcgen05_guardrail_trap_unallocated_columns_being_dealloced,@function
        .size           $__internal_2_$__cuda_sm10x_tcgen05_guardrail_trap_unallocated_columns_being_dealloced,(.L_x_142 - $__internal_2_$__cuda_sm10x_tcgen05_guardrail_trap_unallocated_columns_being_dealloced)
$__internal_2_$__cuda_sm10x_tcgen05_guardrail_trap_unallocated_columns_being_dealloced:
[----:B------:R-:W-:Y:S05]  /*7a30*/  BPT.TRAP 0x1 ;  /* 0x000000040000795c */ /* 0x000fea0000300000 */
[----:B------:R-:W-:-:S04]  /*7a40*/  HFMA2 R3, -RZ, RZ, 0, 0 ;  /* 0x00000000ff037431 */ /* 0x000fc800000001ff */
[----:B------:R-:W-:Y:S05]  /*7a50*/  RET.REL.NODEC R2 `(_ZN7cutlass13device_kernelINS_4gemm6kernel13GemmUniversalIN4cute5tupleIJiiiiEEENS1_10collective13CollectiveMmaINS1_35MainloopSm100TmaUmmaWarpSpecializedILi4ELi2ELi4ENS5_IJNS4_1CILi1EEESB_SB_EEEEENS5_IJNSA_ILi64EEENSA_ILi128EEENSA_ILi32EEEEEENS_12float_e4m3_tENS5_IJlSB_lEEESI_SJ_NS4_8TiledMMAINS4_8MMA_AtomIJNS4_10MMA_TraitsINS4_19SM100_MMA_F8F6F4_SSEJSI_SI_fSE_SF_NS4_17integral_constantINS4_4UMMA5MajorELSQ_0EEESR_NSO_INSP_7ScaleInELSS_0EEEST_EEEEEENS4_6LayoutISC_NS5_IJNSA_ILi0EEESX_SX_EEEEENS5_IJNS4_10UnderscoreES10_S10_EEEEENS4_13SM90_TMA_LOADENS4_14ComposedLayoutINS4_7SwizzleILi1ELi4ELi3EEENS4_18smem_ptr_flag_bitsILi8EEENSW_INS5_IJNSA_ILi8EEESG_EEENS5_IJSG_SB_EEEEEEEvNS4_8identityES13_S1D_vS1E_EENS_8epilogue10collective18CollectiveEpilogueINS1G_23Sm100TmaWarpSpecializedILi2ELi2ELi32ELb0ELb0EEEJSH_NS5_IJNSW_ISE_SB_EES1L_EEESI_SJ_SI_SJ_NS1G_6fusion15FusionCallbacksIS1K_NS1N_17LinearCombinationISI_fSI_fLNS_15FloatRoundStyleE2EEESH_S1M_JEEENS4_5SM1004TMEM4LOAD26SM100_TMEM_LOAD_16dp32b32xES13_NS14_INS15_ILi2ELi4ELi3EEES18_NSW_INS5_IJS19_SE_EEENS5_IJSE_SB_EEEEEEENS4_39AutoVectorizingCopyWithAssumedAlignmentILi128EEENS4_14SM90_TMA_STOREES21_S23_S23_EEEvvEEEEvNT_6ParamsE) ;  /* 0xffffff8402687950 */ /* 0x000fea0003c3ffff */
.L_x_141:
[----:B------:R-:W-:-:S00]  /*7a60*/  BRA `(.L_x_141) ;  /* 0xfffffffc00fc7947 */ /* 0x000fc0000383ffff */
[----:B------:R-:W-:-:S00]  /*7a70*/  NOP ;  /* 0x0000000000007918 */ /* 0x000fc00000000000 */
        /* <DEDUP_REMOVED lines=8> */
.L_x_142:


//--------------------- .nv.global.init           --------------------------
	.section	.nv.global.init,"aw",@progbits
.nv.global.init:
	.type		$str$27,@object
	.size		$str$27,($str$28 - $str$27)
$str$27:
        /*0000*/ 	.byte	0x28, 0x61, 0x64, 0x64, 0x72, 0x65, 0x73, 0x73, 0x20, 0x26, 0x20, 0x6d, 0x61, 0x73, 0x6b, 0x29
        /*0010*/ 	.byte	0x20, 0x3d, 0x3d, 0x20, 0x30, 0x00
	.type		$str$28,@object
	.size		$str$28,($str$26 - $str$28)
$str$28:
        /*0016*/ 	.byte	0x2f, 0x74, 0x6d, 0x70, 0x2f, 0x63, 0x75, 0x74, 0x6c, 0x61, 0x73, 0x73, 0x5f, 0x73, 0x77, 0x65
        /*0026*/ 	.byte	0x65, 0x70, 0x5f, 0x73, 0x72, 0x63, 0x2f, 0x69, 0x6e, 0x63, 0x6c, 0x75, 0x64, 0x65, 0x2f, 0x63
        /*0036*/ 	.byte	0x75, 0x74, 0x65, 0x2f, 0x70, 0x6f, 0x69, 0x6e, 0x74, 0x65, 0x72, 0x5f, 0x66, 0x6c, 0x61, 0x67
        /*0046*/ 	.byte	0x67, 0x65, 0x64, 0x2e, 0x68, 0x70, 0x70, 0x00
	.type		$str$26,@object
	.size		$str$26,($str$25 - $str$26)
$str$26:
        /*004e*/ 	.byte	0x2f, 0x74, 0x6d, 0x70, 0x2f, 0x63, 0x75, 0x74, 0x6c, 0x61, 0x73, 0x73, 0x5f, 0x73, 0x77, 0x65
        /*005e*/ 	.byte	0x65, 0x70, 0x5f, 0x73, 0x72, 0x63, 0x2f, 0x69, 0x6e, 0x63, 0x6c, 0x75, 0x64, 0x65, 0x2f, 0x63
        /*006e*/ 	.byte	0x75, 0x74, 0x65, 0x2f, 0x61, 0x74, 0x6f, 0x6d, 0x2f, 0x63, 0x6f, 0x70, 0x79, 0x5f, 0x74, 0x72
        /*007e*/ 	.byte	0x61, 0x69, 0x74, 0x73, 0x5f, 0x73, 0x6d, 0x31, 0x30, 0x30, 0x2e, 0x68, 0x70, 0x70, 0x00
	.type		$str$25,@object
	.size		$str$25,(__unnamed_1 - $str$25)
$str$25:
        /*008d*/ 	.byte	0x28, 0x28, 0x75, 0x69, 0x6e, 0x74, 0x33, 0x32, 0x5f, 0x74, 0x28, 0x74, 0x68, 0x72, 0x65, 0x61
        /*009d*/ 	.byte	0x64, 0x49, 0x64, 0x78, 0x2e, 0x78, 0x29, 0x20, 0x2f, 0x20, 0x33, 0x32, 0x29, 0x20, 0x25, 0x20
        /*00ad*/ 	.byte	0x34, 0x29, 0x20, 0x3d, 0x3d, 0x20, 0x28, 0x28, 0x28, 0x74, 0x6d, 0x65, 0x6d, 0x5f, 0x61, 0x64
        /*00bd*/ 	.byte	0x64, 0x72, 0x20, 0x3e, 0x3e, 0x20, 0x31, 0x36, 0x29, 0x20, 0x2f, 0x20, 0x33, 0x32, 0x29, 0x20
        /*00cd*/ 	.byte	0x25, 0x20, 0x34, 0x29, 0x00
	.type		__unnamed_1,@object
	.size		__unnamed_1,(__unnamed_2 - __unnamed_1)
__unnamed_1:
        /*00d2*/ 	.byte	0x61, 0x75, 0x74, 0x6f, 0x20, 0x63, 0x75, 0x74, 0x65, 0x3a, 0x3a, 0x61, 0x73, 0x5f, 0x70, 0x6f
        /* <DEDUP_REMOVED lines=24> */
        /*0262*/ 	.byte	0x3c, 0x34, 0x30, 0x39, 0x36, 0x3e, 0x3e, 0x3e, 0x3e, 0x5d, 0x00
	.type		__unnamed_2,@object
	.size		__unnamed_2,(.L_2 - __unnamed_2)
__unnamed_2:
        /* <DEDUP_REMOVED lines=40> */
        /*04ed*/ 	.byte	0x74, 0x65, 0x3a, 0x3a, 0x43, 0x3c, 0x30, 0x3e, 0x3e, 0x3e, 0x3e, 0x5d, 0x00
.L_2:


//--------------------- .nv.shared._ZN7cutlass13device_kernelINS_4gemm6kernel13GemmUniversalIN4cute5tupleIJiiiiEEENS1_10collective13CollectiveMmaINS1_35MainloopSm100TmaUmmaWarpSpecializedILi4ELi2ELi4ENS5_IJNS4_1CILi1EEESB_SB_EEEEENS5_IJNSA_ILi64EEENSA_ILi128EEENSA_ILi32EEEEEENS_12float_e4m3_tENS5_IJlSB_lEEESI_SJ_NS4_8TiledMMAINS4_8MMA_AtomIJNS4_10MMA_TraitsINS4_19SM100_MMA_F8F6F4_SSEJSI_SI_fSE_SF_NS4_17integral_constantINS4_4UMMA5MajorELSQ_0EEESR_NSO_INSP_7ScaleInELSS_0EEEST_EEEEEENS4_6LayoutISC_NS5_IJNSA_ILi0EEESX_SX_EEEEENS5_IJNS4_10UnderscoreES10_S10_EEEEENS4_13SM90_TMA_LOADENS4_14ComposedLayoutINS4_7SwizzleILi1ELi4ELi3EEENS4_18smem_ptr_flag_bitsILi8EEENSW_INS5_IJNSA_ILi8EEESG_EEENS5_IJSG_SB_EEEEEEEvNS4_8identityES13_S1D_vS1E_EENS_8epilogue10collective18CollectiveEpilogueINS1G_23Sm100TmaWarpSpecializedILi2ELi2ELi32ELb0ELb0EEEJSH_NS5_IJNSW_ISE_SB_EES1L_EEESI_SJ_SI_SJ_NS1G_6fusion15FusionCallbacksIS1K_NS1N_17LinearCombinationISI_fSI_fLNS_15FloatRoundStyleE2EEESH_S1M_JEEENS4_5SM1004TMEM4LOAD26SM100_TMEM_LOAD_16dp32b32xES13_NS14_INS15_ILi2ELi4ELi3EEES18_NSW_INS5_IJS19_SE_EEENS5_IJSE_SB_EEEEEEENS4_39AutoVectorizingCopyWithAssumedAlignmentILi128EEENS4_14SM90_TMA_STOREES21_S23_S23_EEEvvEEEEvNT_6ParamsE --------------------------
	.section	.nv.shared._ZN7cutlass13device_kernelINS_4gemm6kernel13GemmUniversalIN4cute5tupleIJiiiiEEENS1_10collective13CollectiveMmaINS1_35MainloopSm100TmaUmmaWarpSpecializedILi4ELi2ELi4ENS5_IJNS4_1CILi1EEESB_SB_EEEEENS5_IJNSA_ILi64EEENSA_ILi128EEENSA_ILi32EEEEEENS_12float_e4m3_tENS5_IJlSB_lEEESI_SJ_NS4_8TiledMMAINS4_8MMA_AtomIJNS4_10MMA_TraitsINS4_19SM100_MMA_F8F6F4_SSEJSI_SI_fSE_SF_NS4_17integral_constantINS4_4UMMA5MajorELSQ_0EEESR_NSO_INSP_7ScaleInELSS_0EEEST_EEEEEENS4_6LayoutISC_NS5_IJNSA_ILi0EEESX_SX_EEEEENS5_IJNS4_10UnderscoreES10_S10_EEEEENS4_13SM90_TMA_LOADENS4_14ComposedLayoutINS4_7SwizzleILi1ELi4ELi3EEENS4_18smem_ptr_flag_bitsILi8EEENSW_INS5_IJNSA_ILi8EEESG_EEENS5_IJSG_SB_EEEEEEEvNS4_8identityES13_S1D_vS1E_EENS_8epilogue10collective18CollectiveEpilogueINS1G_23Sm100TmaWarpSpecializedILi2ELi2ELi32ELb0ELb0EEEJSH_NS5_IJNSW_ISE_SB_EES1L_EEESI_SJ_SI_SJ_NS1G_6fusion15FusionCallbacksIS1K_NS1N_17LinearCombinationISI_fSI_fLNS_15FloatRoundStyleE2EEESH_S1M_JEEENS4_5SM1004TMEM4LOAD26SM100_TMEM_LOAD_16dp32b32xES13_NS14_INS15_ILi2ELi4ELi3EEES18_NSW_INS5_IJS19_SE_EEENS5_IJSE_SB_EEEEEEENS4_39AutoVectorizingCopyWithAssumedAlignmentILi128EEENS4_14SM90_TMA_STOREES21_S23_S23_EEEvvEEEEvNT_6ParamsE,"aw",@nobits
	.sectionflags	@""
	.align	16
	.zero		1024


//--------------------- .nv.shared.reserved.0     --------------------------
	.section	.nv.shared.reserved.0,"aw",@nobits
	.weak		__nv_reservedSMEM_offset_0_alias
	.size		__nv_reservedSMEM_offset_0_alias, 0, 64
	.other		__nv_reservedSMEM_offset_0_alias,@"STO_CUDA_RESERVED_SHARED STV_DEFAULT"
__nv_reservedSMEM_offset_0_alias:
	.zero		0
.nv.shared.reserved.0:
	.zero		64
	.weak		__nv_reservedSMEM_tcgen05_partition
	.type		__nv_reservedSMEM_tcgen05_partition,@object
	.size		__nv_reservedSMEM_tcgen05_partition,(.L_0 - __nv_reservedSMEM_tcgen05_partition)
__nv_reservedSMEM_tcgen05_partition:
	.zero		32
.L_0:


//--------------------- .nv.global                --------------------------
	.section	.nv.global,"aw",@nobits
.nv.global:
	.type		_ZN40_INTERNAL_90edeee5_4_k_cu_97773533_212984cute1_E,@object
	.size		_ZN40_INTERNAL_90edeee5_4_k_cu_97773533_212984cute1_E,(_ZN40_INTERNAL_90edeee5_4_k_cu_97773533_212984cuda3std3__45__cpo6cbeginE - _ZN40_INTERNAL_90edeee5_4_k_cu_97773533_212984cute1_E)
_ZN40_INTERNAL_90edeee5_4_k_cu_97773533_212984cute1_E:
	.zero		1
	.type		_ZN40_INTERNAL_90edeee5_4_k_cu_97773533_212984cuda3std3__45__cpo6cbeginE,@object
	.size		_ZN40_INTERNAL_90edeee5_4_k_cu_97773533_212984cuda3std3__45__cpo6cbeginE,(_ZN40_INTERNAL_90edeee5_4_k_cu_97773533_212984cuda3std3__48in_placeE - _ZN40_INTERNAL_90edeee5_4_k_cu_97773533_212984cuda3std3__45__cpo6cbeginE)
_ZN40_INTERNAL_90edeee5_4_k_cu_97773533_212984cuda3std3__45__cpo6cbeginE:
	.zero		1
	.type		_ZN40_INTERNAL_90edeee5_4_k_cu_97773533_212984cuda3std3__48in_placeE,@object
	.size		_ZN40_INTERNAL_90edeee5_4_k_cu_97773533_212984cuda3std3__48in_placeE,(_ZN40_INTERNAL_90edeee5_4_k_cu_97773533_212984cuda3std6ranges3__45__cpo9iter_moveE - _ZN40_INTERNAL_90edeee5_4_k_cu_97773533_212984cuda3std3__48in_placeE)
_ZN40_INTERNAL_90edeee5_4_k_cu_97773533_212984cuda3std3__48in_placeE:
	.zero		1
	.type		_ZN40_INTERNAL_90edeee5_4_k_cu_97773533_212984cuda3std6ranges3__45__cpo9iter_moveE,@object
	.size		_ZN40_INTERNAL_90edeee5_4_k_cu_97773533_212984cuda3std6ranges3__45__cpo9iter_moveE,(_ZN40_INTERNAL_90edeee5_4_k_cu_97773533_212984cuda3std3__45__cpo5beginE - _ZN40_INTERNAL_90edeee5_4_k_cu_97773533_212984cuda3std6ranges3__45__cpo9iter_moveE)
_ZN40_INTERNAL_90edeee5_4_k_cu_97773533_212984cuda3std6ranges3__45__cpo9iter_moveE:
	.zero		1
	.type		_ZN40_INTERNAL_90edeee5_4_k_cu_97773533_212984cuda3std3__45__cpo5beginE,@object
	.size		_ZN40_INTERNAL_90edeee5_4_k_cu_97773533_212984cuda3std3__45__cpo5beginE,(_ZN40_INTERNAL_90edeee5_4_k_cu_97773533_212984cuda3std3__442_GLOBAL__N__90edeee5_4_k_cu_97773533_212986ignoreE - _ZN40_INTERNAL_90edeee5_4_k_cu_97773533_212984cuda3std3__45__cpo5beginE)
_ZN40_INTERNAL_90edeee5_4_k_cu_97773533_212984cuda3std3__45__cpo5beginE:
	.zero		1
	.type		_ZN40_INTERNAL_90edeee5_4_k_cu_97773533_212984cuda3std3__442_GLOBAL__N__90edeee5_4_k_cu_97773533_212986ignoreE,@object
	.size		_ZN40_INTERNAL_90edeee5_4_k_cu_97773533_212984cuda3std3__442_GLOBAL__N__90edeee5_4_k_cu_97773533_212986ignoreE,(_ZN40_INTERNAL_90edeee5_4_k_cu_97773533_212984cute7productE - _ZN40_INTERNAL_90edeee5_4_k_cu_97773533_212984cuda3std3__442_GLOBAL__N__90edeee5_4_k_cu_97773533_212986ignoreE)
_ZN40_INTERNAL_90edeee5_4_k_cu_97773533_212984cuda3std3__442_GLOBAL__N__90edeee5_4_k_cu_97773533_212986ignoreE:
	.zero		1
	.type		_ZN40_INTERNAL_90edeee5_4_k_cu_97773533_212984cute7productE,@object
	.size		_ZN40_INTERNAL_90edeee5_4_k_cu_97773533_212984cute7productE,(_ZN40_INTERNAL_90edeee5_4_k_cu_97773533_212984cuda3std3__45__cpo3endE - _ZN40_INTERNAL_90edeee5_4_k_cu_97773533_212984cute7productE)
_ZN40_INTERNAL_90edeee5_4_k_cu_97773533_212984cute7productE:
	.zero		1
	.type		_ZN40_INTERNAL_90edeee5_4_k_cu_97773533_212984cuda3std3__45__cpo3endE,@object
	.size		_ZN40_INTERNAL_90edeee5_4_k_cu_97773533_212984cuda3std3__45__cpo3endE,(_ZN40_INTERNAL_90edeee5_4_k_cu_97773533_212984cuda3std3__419piecewise_constructE - _ZN40_INTERNAL_90edeee5_4_k_cu_97773533_212984cuda3std3__45__cpo3endE)
_ZN40_INTERNAL_90edeee5_4_k_cu_97773533_212984cuda3std3__45__cpo3endE:
	.zero		1
	.type		_ZN40_INTERNAL_90edeee5_4_k_cu_97773533_212984cuda3std3__419piecewise_constructE,@object
	.size		_ZN40_INTERNAL_90edeee5_4_k_cu_97773533_212984cuda3std3__419piecewise_constructE,(_ZN40_INTERNAL_90edeee5_4_k_cu_97773533_212984cuda3std3__45__cpo4cendE - _ZN40_INTERNAL_90edeee5_4_k_cu_97773533_212984cuda3std3__419piecewise_constructE)
_ZN40_INTERNAL_90edeee5_4_k_cu_97773533_212984cuda3std3__419piecewise_constructE:
	.zero		1
	.type		_ZN40_INTERNAL_90edeee5_4_k_cu_97773533_212984cuda3std3__45__cpo4cendE,@object
	.size		_ZN40_INTERNAL_90edeee5_4_k_cu_97773533_212984cuda3std3__45__cpo4cendE,(_ZN40_INTERNAL_90edeee5_4_k_cu_97773533_212984cuda3std6ranges3__45__cpo4swapE - _ZN40_INTERNAL_90edeee5_4_k_cu_97773533_212984cuda3std3__45__cpo4cendE)
_ZN40_INTERNAL_90edeee5_4_k_cu_97773533_212984cuda3std3__45__cpo4cendE:
	.zero		1
	.type		_ZN40_INTERNAL_90edeee5_4_k_cu_97773533_212984cuda3std6ranges3__45__cpo4swapE,@object
	.size		_ZN40_INTERNAL_90edeee5_4_k_cu_97773533_212984cuda3std6ranges3__45__cpo4swapE,(.L_10 - _ZN40_INTERNAL_90edeee5_4_k_cu_97773533_212984cuda3std6ranges3__45__cpo4swapE)
_ZN40_INTERNAL_90edeee5_4_k_cu_97773533_212984cuda3std6ranges3__45__cpo4swapE:
	.zero		1
.L_10:


//--------------------- .nv.constant0._ZN7cutlass13device_kernelINS_4gemm6kernel13GemmUniversalIN4cute5tupleIJiiiiEEENS1_10collective13CollectiveMmaINS1_35MainloopSm100TmaUmmaWarpSpecializedILi4ELi2ELi4ENS5_IJNS4_1CILi1EEESB_SB_EEEEENS5_IJNSA_ILi64EEENSA_ILi128EEENSA_ILi32EEEEEENS_12float_e4m3_tENS5_IJlSB_lEEESI_SJ_NS4_8TiledMMAINS4_8MMA_AtomIJNS4_10MMA_TraitsINS4_19SM100_MMA_F8F6F4_SSEJSI_SI_fSE_SF_NS4_17integral_constantINS4_4UMMA5MajorELSQ_0EEESR_NSO_INSP_7ScaleInELSS_0EEEST_EEEEEENS4_6LayoutISC_NS5_IJNSA_ILi0EEESX_SX_EEEEENS5_IJNS4_10UnderscoreES10_S10_EEEEENS4_13SM90_TMA_LOADENS4_14ComposedLayoutINS4_7SwizzleILi1ELi4ELi3EEENS4_18smem_ptr_flag_bitsILi8EEENSW_INS5_IJNSA_ILi8EEESG_EEENS5_IJSG_SB_EEEEEEEvNS4_8identityES13_S1D_vS1E_EENS_8epilogue10collective18CollectiveEpilogueINS1G_23Sm100TmaWarpSpecializedILi2ELi2ELi32ELb0ELb0EEEJSH_NS5_IJNSW_ISE_SB_EES1L_EEESI_SJ_SI_SJ_NS1G_6fusion15FusionCallbacksIS1K_NS1N_17LinearCombinationISI_fSI_fLNS_15FloatRoundStyleE2EEESH_S1M_JEEENS4_5SM1004TMEM4LOAD26SM100_TMEM_LOAD_16dp32b32xES13_NS14_INS15_ILi2ELi4ELi3EEES18_NSW_INS5_IJS19_SE_EEENS5_IJSE_SB_EEEEEEENS4_39AutoVectorizingCopyWithAssumedAlignmentILi128EEENS4_14SM90_TMA_STOREES21_S23_S23_EEEvvEEEEvNT_6ParamsE --------------------------
	.section	.nv.constant0._ZN7cutlass13device_kernelINS_4gemm6kernel13GemmUniversalIN4cute5tupleIJiiiiEEENS1_10collective13CollectiveMmaINS1_35MainloopSm100TmaUmmaWarpSpecializedILi4ELi2ELi4ENS5_IJNS4_1CILi1EEESB_SB_EEEEENS5_IJNSA_ILi64EEENSA_ILi128EEENSA_ILi32EEEEEENS_12float_e4m3_tENS5_IJlSB_lEEESI_SJ_NS4_8TiledMMAINS4_8MMA_AtomIJNS4_10MMA_TraitsINS4_19SM100_MMA_F8F6F4_SSEJSI_SI_fSE_SF_NS4_17integral_constantINS4_4UMMA5MajorELSQ_0EEESR_NSO_INSP_7ScaleInELSS_0EEEST_EEEEEENS4_6LayoutISC_NS5_IJNSA_ILi0EEESX_SX_EEEEENS5_IJNS4_10UnderscoreES10_S10_EEEEENS4_13SM90_TMA_LOADENS4_14ComposedLayoutINS4_7SwizzleILi1ELi4ELi3EEENS4_18smem_ptr_flag_bitsILi8EEENSW_INS5_IJNSA_ILi8EEESG_EEENS5_IJSG_SB_EEEEEEEvNS4_8identityES13_S1D_vS1E_EENS_8epilogue10collective18CollectiveEpilogueINS1G_23Sm100TmaWarpSpecializedILi2ELi2ELi32ELb0ELb0EEEJSH_NS5_IJNSW_ISE_SB_EES1L_EEESI_SJ_SI_SJ_NS1G_6fusion15FusionCallbacksIS1K_NS1N_17LinearCombinationISI_fSI_fLNS_15FloatRoundStyleE2EEESH_S1M_JEEENS4_5SM1004TMEM4LOAD26SM100_TMEM_LOAD_16dp32b32xES13_NS14_INS15_ILi2ELi4ELi3EEES18_NSW_INS5_IJS19_SE_EEENS5_IJSE_SB_EEEEEEENS4_39AutoVectorizingCopyWithAssumedAlignmentILi128EEENS4_14SM90_TMA_STOREES21_S23_S23_EEEvvEEEEvNT_6ParamsE,"a",@progbits
	.sectionflags	@""
	.align	4
.nv.constant0._ZN7cutlass13device_kernelINS_4gemm6kernel13GemmUniversalIN4cute5tupleIJiiiiEEENS1_10collective13CollectiveMmaINS1_35MainloopSm100TmaUmmaWarpSpecializedILi4ELi2ELi4ENS5_IJNS4_1CILi1EEESB_SB_EEEEENS5_IJNSA_ILi64EEENSA_ILi128EEENSA_ILi32EEEEEENS_12float_e4m3_tENS5_IJlSB_lEEESI_SJ_NS4_8TiledMMAINS4_8MMA_AtomIJNS4_10MMA_TraitsINS4_19SM100_MMA_F8F6F4_SSEJSI_SI_fSE_SF_NS4_17integral_constantINS4_4UMMA5MajorELSQ_0EEESR_NSO_INSP_7ScaleInELSS_0EEEST_EEEEEENS4_6LayoutISC_NS5_IJNSA_ILi0EEESX_SX_EEEEENS5_IJNS4_10UnderscoreES10_S10_EEEEENS4_13SM90_TMA_LOADENS4_14ComposedLayoutINS4_7SwizzleILi1ELi4ELi3EEENS4_18smem_ptr_flag_bitsILi8EEENSW_INS5_IJNSA_ILi8EEESG_EEENS5_IJSG_SB_EEEEEEEvNS4_8identityES13_S1D_vS1E_EENS_8epilogue10collective18CollectiveEpilogueINS1G_23Sm100TmaWarpSpecializedILi2ELi2ELi32ELb0ELb0EEEJSH_NS5_IJNSW_ISE_SB_EES1L_EEESI_SJ_SI_SJ_NS1G_6fusion15FusionCallbacksIS1K_NS1N_17LinearCombinationISI_fSI_fLNS_15FloatRoundStyleE2EEESH_S1M_JEEENS4_5SM1004TMEM4LOAD26SM100_TMEM_LOAD_16dp32b32xES13_NS14_INS15_ILi2ELi4ELi3EEES18_NSW_INS5_IJS19_SE_EEENS5_IJSE_SB_EEEEEEENS4_39AutoVectorizingCopyWithAssumedAlignmentILi128EEENS4_14SM90_TMA_STOREES21_S23_S23_EEEvvEEEEvNT_6ParamsE:
	.zero		2944


//--------------------- SYMBOLS --------------------------

	.type		.nv.reservedSmem.offset0,@object
	.size		.nv.reservedSmem.offset0,0x4
	.type		.nv.reservedSmem.cap,@object
	.size		.nv.reservedSmem.cap,0x4
	.type		__assertfail,@function
